// auto-generated by cutlass_sweep.fmha — config: {"arch": "sm_90", "direction": "fwd", "dtype": "bf16", "head_dim": 256, "mask": "none", "schedule": "cooperative", "tile_kv": 64, "tile_q": 128}
#include "cutlass/cutlass.h"
#include "cute/tensor.hpp"
#include "cutlass/device_kernel.h"
#include "cutlass/kernel_hardware_info.h"
#include "88_hopper_fmha/collective/fmha_fusion.hpp"
#include "88_hopper_fmha/kernel/fmha_kernel_builder.hpp"

using namespace cute;
using Element = cutlass::bfloat16_t;
using TileShape = Shape<_128, _64, _256>;
using StrideQ = cute::tuple<int, _1, cute::tuple<int, int>>;
using StrideK = cute::tuple<int, _1, cute::tuple<int, int>>;
using StrideV = cute::tuple<int, cute::_1, cute::tuple<int, int>>;

using Kernel = typename cutlass::fmha::kernel::FmhaBuilder<
    Element, float, float,
    TileShape, StrideQ, StrideK, StrideV,
    cutlass::fmha::collective::DefaultFusion,
    cutlass::gemm::KernelTmaWarpSpecializedCooperative
  >::Kernel;

auto* _anchor = &cutlass::device_kernel<Kernel>;


// ===== COMPILED SASS (sm_90a) =====

	.target	sm_90a

	.elftype	@"ET_EXEC"


//--------------------- .note.nv.tkinfo           --------------------------
	.section	.note.nv.tkinfo,"",@"SHT_NOTE"
	.sectionflags	@"SHF_NOTE_NV_TKINFO"
	.tkinfo
        /*0018*/ 	.word	0x00000002
        /*0030*/ 	.string	""
        /*0030*/ 	.string	"ptxas"
        /*0030*/ 	.string	"Cuda compilation tools, release 13.0, V13.0.88"
        /*0030*/ 	.string	"Build cuda_13.0.r13.0/compiler.36424714_0"
        /*0030*/ 	.string	"-arch sm_90a -m 64 "



//--------------------- .note.nv.cuinfo           --------------------------
	.section	.note.nv.cuinfo,"",@"SHT_NOTE"
	.sectionflags	@"SHF_NOTE_NV_CUINFO"
        /*0018*/ 	.short	0x0002
        /*001a*/ 	.short	0x005a
        /*001c*/ 	.short	0x0082
	.zero		2


//--------------------- .nv.info                  --------------------------
	.section	.nv.info,"",@"SHT_CUDA_INFO"
	.align	4


	//----- nvinfo : EIATTR_REGCOUNT
	.align		4
        /*0000*/ 	.byte	0x04, 0x2f
        /*0002*/ 	.short	(.L_16 - .L_15)
	.align		4
.L_15:
        /*0004*/ 	.word	index@(_ZN7cutlass13device_kernelINS_4fmha6kernel28FmhaKernelTmaWarpSpecializedINS1_10collective30FmhaMainloopTmaWarpSpecializedINS_10bfloat16_tEffN4cute5tupleIJNS7_1CILi128EEENS9_ILi64EEENS9_ILi256EEEEEENS8_IJiNS9_ILi1EEENS8_IJiiEEEEEESG_SG_NS4_13DefaultFusionEJEEENS4_15FmhaFwdEpilogueIS6_fNS8_IJSB_SC_SB_EEEEENS2_23IndividualTileSchedulerEJEEEEEvNT_6ParamsE)
        /*0008*/ 	.word	0x000000a8


	//----- nvinfo : EIATTR_FRAME_SIZE
	.align		4
.L_16:
        /*000c*/ 	.byte	0x04, 0x11
        /*000e*/ 	.short	(.L_18 - .L_17)
	.align		4
.L_17:
        /*0010*/ 	.word	index@($__internal_0_$__cuda_sm20_rcp_rn_f32_slowpath)
        /*0014*/ 	.word	0x00000000


	//----- nvinfo : EIATTR_FRAME_SIZE
	.align		4
.L_18:
        /*0018*/ 	.byte	0x04, 0x11
        /*001a*/ 	.short	(.L_20 - .L_19)
	.align		4
.L_19:
        /*001c*/ 	.word	index@(_ZN7cutlass13device_kernelINS_4fmha6kernel28FmhaKernelTmaWarpSpecializedINS1_10collective30FmhaMainloopTmaWarpSpecializedINS_10bfloat16_tEffN4cute5tupleIJNS7_1CILi128EEENS9_ILi64EEENS9_ILi256EEEEEENS8_IJiNS9_ILi1EEENS8_IJiiEEEEEESG_SG_NS4_13DefaultFusionEJEEENS4_15FmhaFwdEpilogueIS6_fNS8_IJSB_SC_SB_EEEEENS2_23IndividualTileSchedulerEJEEEEEvNT_6ParamsE)
        /*0020*/ 	.word	0x00000000


	//----- nvinfo : EIATTR_MIN_STACK_SIZE
	.align		4
.L_20:
        /*0024*/ 	.byte	0x04, 0x12
        /*0026*/ 	.short	(.L_22 - .L_21)
	.align		4
.L_21:
        /*0028*/ 	.word	index@(_ZN7cutlass13device_kernelINS_4fmha6kernel28FmhaKernelTmaWarpSpecializedINS1_10collective30FmhaMainloopTmaWarpSpecializedINS_10bfloat16_tEffN4cute5tupleIJNS7_1CILi128EEENS9_ILi64EEENS9_ILi256EEEEEENS8_IJiNS9_ILi1EEENS8_IJiiEEEEEESG_SG_NS4_13DefaultFusionEJEEENS4_15FmhaFwdEpilogueIS6_fNS8_IJSB_SC_SB_EEEEENS2_23IndividualTileSchedulerEJEEEEEvNT_6ParamsE)
        /*002c*/ 	.word	0x00000000
.L_22:


//--------------------- .nv.compat                --------------------------
	.section	.nv.compat,"",@"SHT_CUDA_COMPAT_INFO"
	.align	4
        /*0000*/ 	.byte	0x02, 0x09, 0x01, 0x00, 0x02, 0x02, 0x04, 0x00, 0x02, 0x05, 0x05, 0x00, 0x03, 0x07, 0x01, 0x01
        /*0010*/ 	.byte	0x02, 0x03, 0x01, 0x00, 0x02, 0x06, 0x01, 0x00, 0x04, 0x0b, 0x08, 0x00, 0x00, 0x00, 0x00, 0x00
        /*0020*/ 	.byte	0x00, 0x00, 0x00, 0x00


//--------------------- .nv.info._ZN7cutlass13device_kernelINS_4fmha6kernel28FmhaKernelTmaWarpSpecializedINS1_10collective30FmhaMainloopTmaWarpSpecializedINS_10bfloat16_tEffN4cute5tupleIJNS7_1CILi128EEENS9_ILi64EEENS9_ILi256EEEEEENS8_IJiNS9_ILi1EEENS8_IJiiEEEEEESG_SG_NS4_13DefaultFusionEJEEENS4_15FmhaFwdEpilogueIS6_fNS8_IJSB_SC_SB_EEEEENS2_23IndividualTileSchedulerEJEEEEEvNT_6ParamsE --------------------------
	.section	.nv.info._ZN7cutlass13device_kernelINS_4fmha6kernel28FmhaKernelTmaWarpSpecializedINS1_10collective30FmhaMainloopTmaWarpSpecializedINS_10bfloat16_tEffN4cute5tupleIJNS7_1CILi128EEENS9_ILi64EEENS9_ILi256EEEEEENS8_IJiNS9_ILi1EEENS8_IJiiEEEEEESG_SG_NS4_13DefaultFusionEJEEENS4_15FmhaFwdEpilogueIS6_fNS8_IJSB_SC_SB_EEEEENS2_23IndividualTileSchedulerEJEEEEEvNT_6ParamsE,"",@"SHT_CUDA_INFO"
	.sectionflags	@""
	.align	4


	//----- nvinfo : EIATTR_CUDA_API_VERSION
	.align		4
        /*0000*/ 	.byte	0x04, 0x37
        /*0002*/ 	.short	(.L_24 - .L_23)
.L_23:
        /*0004*/ 	.word	0x00000082


	//----- nvinfo : EIATTR_KPARAM_INFO
	.align		4
.L_24:
        /*0008*/ 	.byte	0x04, 0x17
        /*000a*/ 	.short	(.L_26 - .L_25)
.L_25:
        /*000c*/ 	.word	0x00000000
        /*0010*/ 	.short	0x0000
        /*0012*/ 	.short	0x0070
        /*0014*/ 	.byte	0x00, 0xf0, 0x01, 0x20


	//----- nvinfo : EIATTR_SPARSE_MMA_MASK
	.align		4
.L_26:
        /*0018*/ 	.byte	0x03, 0x50
        /*001a*/ 	.short	0x0000


	//----- nvinfo : EIATTR_MAXREG_COUNT
	.align		4
        /*001c*/ 	.byte	0x03, 0x1b
        /*001e*/ 	.short	0x00a8


	//----- nvinfo : EIATTR_NUM_BARRIERS
	.align		4
        /*0020*/ 	.byte	0x02, 0x4c
        /*0022*/ 	.byte	0x02
	.zero		1


	//----- nvinfo : EIATTR_EXTERNS
	.align		4
        /*0024*/ 	.byte	0x04, 0x0f
        /*0026*/ 	.short	(.L_28 - .L_27)


	//   ....[0]....
	.align		4
.L_27:
        /*0028*/ 	.word	index@(__assertfail)


	//----- nvinfo : EIATTR_MERCURY_ISA_VERSION
	.align		4
.L_28:
        /*002c*/ 	.byte	0x03, 0x5f
        /*002e*/ 	.short	0x0101


	//----- nvinfo : EIATTR_INT_WARP_WIDE_INSTR_OFFSETS
	.align		4
        /*0030*/ 	.byte	0x04, 0x31
        /*0032*/ 	.short	(.L_30 - .L_29)


	//   ....[0]....
.L_29:
        /*0034*/ 	.word	0x00000700


	//   ....[1]....
        /*0038*/ 	.word	0x00000710


	//   ....[2]....
        /*003c*/ 	.word	0x00000720


	//   ....[3]....
        /*0040*/ 	.word	0x00000730


	//   ....[4]....
        /*0044*/ 	.word	0x000007a0


	//----- nvinfo : EIATTR_COOP_GROUP_MASK_REGIDS
	.align		4
.L_30:
        /*0048*/ 	.byte	0x04, 0x29
        /*004a*/ 	.short	(.L_32 - .L_31)


	//   ....[0]....
.L_31:
        /*004c*/ 	.word	0xffffffff


	//   ....[1]....
        /*0050*/ 	.word	0xffffffff


	//   ....[2]....
        /*0054*/ 	.word	0xffffffff


	//   ....[3]....
        /*0058*/ 	.word	0xffffffff


	//   ....[4]....
        /*005c*/ 	.word	0xffffffff


	//   ....[5]....
        /*0060*/ 	.word	0xffffffff


	//   ....[6]....
        /*0064*/ 	.word	0xffffffff


	//   ....[7]....
        /*0068*/ 	.word	0xffffffff


	//   ....[8]....
        /*006c*/ 	.word	0xffffffff


	//   ....[9]....
        /*0070*/ 	.word	0xffffffff


	//   ....[10]....
        /*0074*/ 	.word	0xffffffff


	//   ....[11]....
        /*0078*/ 	.word	0xffffffff


	//   ....[12]....
        /*007c*/ 	.word	0xffffffff


	//   ....[13]....
        /*0080*/ 	.word	0xffffffff


	//   ....[14]....
        /*0084*/ 	.word	0xffffffff


	//   ....[15]....
        /*0088*/ 	.word	0xffffffff


	//   ....[16]....
        /*008c*/ 	.word	0xffffffff


	//   ....[17]....
        /*0090*/ 	.word	0xffffffff


	//----- nvinfo : EIATTR_COOP_GROUP_INSTR_OFFSETS
	.align		4
.L_32:
        /*0094*/ 	.byte	0x04, 0x28
        /*0096*/ 	.short	(.L_34 - .L_33)


	//   ....[0]....
.L_33:
        /*0098*/ 	.word	0x00000050


	//   ....[1]....
        /*009c*/ 	.word	0x00000080


	//   ....[2]....
        /*00a0*/ 	.word	0x000001b0


	//   ....[3]....
        /*00a4*/ 	.word	0x00000380


	//   ....[4]....
        /*00a8*/ 	.word	0x00000540


	//   ....[5]....
        /*00ac*/ 	.word	0x000006a0


	//   ....[6]....
        /*00b0*/ 	.word	0x00001ac0


	//   ....[7]....
        /*00b4*/ 	.word	0x00001b50


	//   ....[8]....
        /*00b8*/ 	.word	0x00001ba0


	//   ....[9]....
        /*00bc*/ 	.word	0x00001c70


	//   ....[10]....
        /*00c0*/ 	.word	0x00003780


	//   ....[11]....
        /*00c4*/ 	.word	0x000037b0


	//   ....[12]....
        /*00c8*/ 	.word	0x00003940


	//   ....[13]....
        /*00cc*/ 	.word	0x00003a90


	//   ....[14]....
        /*00d0*/ 	.word	0x00005350


	//   ....[15]....
        /*00d4*/ 	.word	0x00005380


	//   ....[16]....
        /*00d8*/ 	.word	0x000053c0


	//   ....[17]....
        /*00dc*/ 	.word	0x000053e0


	//----- nvinfo : EIATTR_REG_RECONFIG
	.align		4
.L_34:
        /*00e0*/ 	.byte	0x01, 0x54
	.zero		2


	//----- nvinfo : EIATTR_SYSCALL_OFFSETS
	.align		4
        /*00e4*/ 	.byte	0x04, 0x46
        /*00e6*/ 	.short	(.L_36 - .L_35)


	//   ....[0]....
.L_35:
        /*00e8*/ 	.word	0x000063e0


	//   ....[1]....
        /*00ec*/ 	.word	0x00006560


	//----- nvinfo : EIATTR_MBARRIER_INSTR_OFFSETS
	.align		4
.L_36:
        /*00f0*/ 	.byte	0x04, 0x39
        /*00f2*/ 	.short	(.L_38 - .L_37)


	//   ....[0]....
.L_37:
        /*00f4*/ 	.word	0x00000330
        /*00f8*/ 	.word	0x000000ff
        /*00fc*/ 	.word	0x00038050
        /*0100*/ 	.short	0x0100
        /*0102*/ 	.byte	0x0a
	.zero		1


	//   ....[1]....
        /*0104*/ 	.word	0x00000340
        /*0108*/ 	.word	0x000000ff
        /*010c*/ 	.word	0x00038060
        /*0110*/ 	.short	0x0100
        /*0112*/ 	.byte	0x0a
	.zero		1


	//   ....[2]....
        /*0114*/ 	.word	0x00000350
        /*0118*/ 	.word	0x000000ff
        /*011c*/ 	.word	0x00038058
        /*0120*/ 	.short	0x0100
        /*0122*/ 	.byte	0x0a
	.zero		1


	//   ....[3]....
        /*0124*/ 	.word	0x00000360
        /*0128*/ 	.word	0x000000ff
        /*012c*/ 	.word	0x00038068
        /*0130*/ 	.short	0x0100
        /*0132*/ 	.byte	0x0a
	.zero		1


	//   ....[4]....
        /*0134*/ 	.word	0x00000490
        /*0138*/ 	.word	0x000000ff
        /*013c*/ 	.word	0x00038000
        /*0140*/ 	.short	0x0100
        /*0142*/ 	.byte	0x0a
	.zero		1


	//   ....[5]....
        /*0144*/ 	.word	0x000004a0
        /*0148*/ 	.word	0x000000ff
        /*014c*/ 	.word	0x00038028
        /*0150*/ 	.short	0x0100
        /*0152*/ 	.byte	0x0a
	.zero		1


	//   ....[6]....
        /*0154*/ 	.word	0x000004b0
        /*0158*/ 	.word	0x000000ff
        /*015c*/ 	.word	0x00038008
        /*0160*/ 	.short	0x0100
        /*0162*/ 	.byte	0x0a
	.zero		1


	//   ....[7]....
        /*0164*/ 	.word	0x000004c0
        /*0168*/ 	.word	0x000000ff
        /*016c*/ 	.word	0x00038030
        /*0170*/ 	.short	0x0100
        /*0172*/ 	.byte	0x0a
	.zero		1


	//   ....[8]....
        /*0174*/ 	.word	0x000004d0
        /*0178*/ 	.word	0x000000ff
        /*017c*/ 	.word	0x00038010
        /*0180*/ 	.short	0x0100
        /*0182*/ 	.byte	0x0a
	.zero		1


	//   ....[9]....
        /*0184*/ 	.word	0x000004e0
        /*0188*/ 	.word	0x000000ff
        /*018c*/ 	.word	0x00038038
        /*0190*/ 	.short	0x0100
        /*0192*/ 	.byte	0x0a
	.zero		1


	//   ....[10]....
        /*0194*/ 	.word	0x000004f0
        /*0198*/ 	.word	0x000000ff
        /*019c*/ 	.word	0x00038018
        /*01a0*/ 	.short	0x0100
        /*01a2*/ 	.byte	0x0a
	.zero		1


	//   ....[11]....
        /*01a4*/ 	.word	0x00000500
        /*01a8*/ 	.word	0x000000ff
        /*01ac*/ 	.word	0x00038040
        /*01b0*/ 	.short	0x0100
        /*01b2*/ 	.byte	0x0a
	.zero		1


	//   ....[12]....
        /*01b4*/ 	.word	0x00000510
        /*01b8*/ 	.word	0x000000ff
        /*01bc*/ 	.word	0x00038020
        /*01c0*/ 	.short	0x0100
        /*01c2*/ 	.byte	0x0a
	.zero		1


	//   ....[13]....
        /*01c4*/ 	.word	0x00000520
        /*01c8*/ 	.word	0x000000ff
        /*01cc*/ 	.word	0x00038048
        /*01d0*/ 	.short	0x0100
        /*01d2*/ 	.byte	0x0a
	.zero		1


	//   ....[14]....
        /*01d4*/ 	.word	0x00000650
        /*01d8*/ 	.word	0x000000ff
        /*01dc*/ 	.word	0x00038070
        /*01e0*/ 	.short	0x0100
        /*01e2*/ 	.byte	0x0a
	.zero		1


	//   ....[15]....
        /*01e4*/ 	.word	0x00000660
        /*01e8*/ 	.word	0x000000ff
        /*01ec*/ 	.word	0x00038080
        /*01f0*/ 	.short	0x0100
        /*01f2*/ 	.byte	0x0a
	.zero		1


	//   ....[16]....
        /*01f4*/ 	.word	0x00000670
        /*01f8*/ 	.word	0x000000ff
        /*01fc*/ 	.word	0x00038078
        /*0200*/ 	.short	0x0100
        /*0202*/ 	.byte	0x0a
	.zero		1


	//   ....[17]....
        /*0204*/ 	.word	0x00000680
        /*0208*/ 	.word	0x000000ff
        /*020c*/ 	.word	0x00038088
        /*0210*/ 	.short	0x0100
        /*0212*/ 	.byte	0x0a
	.zero		1


	//   ....[18]....
        /*0214*/ 	.word	0x000007c0
        /*0218*/ 	.word	0x000000ff
        /*021c*/ 	.word	0x00038090
        /*0220*/ 	.short	0x0100
        /*0222*/ 	.byte	0x06
	.zero		1


	//   ....[19]....
        /*0224*/ 	.word	0x000007d0
        /*0228*/ 	.word	0x000000ff
        /*022c*/ 	.word	0x00038098
        /*0230*/ 	.short	0x0100
        /*0232*/ 	.byte	0x06
	.zero		1


	//   ....[20]....
        /*0234*/ 	.word	0x000007e0
        /*0238*/ 	.word	0x000000ff
        /*023c*/ 	.word	0x000380a0
        /*0240*/ 	.short	0x0100
        /*0242*/ 	.byte	0x06
	.zero		1


	//   ....[21]....
        /*0244*/ 	.word	0x000007f0
        /*0248*/ 	.word	0x000000ff
        /*024c*/ 	.word	0x000380a8
        /*0250*/ 	.short	0x0100
        /*0252*/ 	.byte	0x06
	.zero		1


	//   ....[22]....
        /*0254*/ 	.word	0x000008f0
        /*0258*/ 	.word	0x000000ff
        /*025c*/ 	.word	0x000380c0
        /*0260*/ 	.short	0x0100
        /*0262*/ 	.byte	0x0a
	.zero		1


	//   ....[23]....
        /*0264*/ 	.word	0x00000900
        /*0268*/ 	.word	0x000000ff
        /*026c*/ 	.word	0x000380e0
        /*0270*/ 	.short	0x0100
        /*0272*/ 	.byte	0x0a
	.zero		1


	//   ....[24]....
        /*0274*/ 	.word	0x00000910
        /*0278*/ 	.word	0x000000ff
        /*027c*/ 	.word	0x000380c8
        /*0280*/ 	.short	0x0100
        /*0282*/ 	.byte	0x0a
	.zero		1


	//   ....[25]....
        /*0284*/ 	.word	0x00000920
        /*0288*/ 	.word	0x000000ff
        /*028c*/ 	.word	0x000380e8
        /*0290*/ 	.short	0x0100
        /*0292*/ 	.byte	0x0a
	.zero		1


	//   ....[26]....
        /*0294*/ 	.word	0x00000930
        /*0298*/ 	.word	0x000000ff
        /*029c*/ 	.word	0x000380d0
        /*02a0*/ 	.short	0x0100
        /*02a2*/ 	.byte	0x0a
	.zero		1


	//   ....[27]....
        /*02a4*/ 	.word	0x00000940
        /*02a8*/ 	.word	0x000000ff
        /*02ac*/ 	.word	0x000380f0
        /*02b0*/ 	.short	0x0100
        /*02b2*/ 	.byte	0x0a
	.zero		1


	//   ....[28]....
        /*02b4*/ 	.word	0x00000950
        /*02b8*/ 	.word	0x000000ff
        /*02bc*/ 	.word	0x000380d8
        /*02c0*/ 	.short	0x0100
        /*02c2*/ 	.byte	0x0a
	.zero		1


	//   ....[29]....
        /*02c4*/ 	.word	0x00000960
        /*02c8*/ 	.word	0x000000ff
        /*02cc*/ 	.word	0x000380f8
        /*02d0*/ 	.short	0x0100
        /*02d2*/ 	.byte	0x0a
	.zero		1


	//   ....[30]....
        /*02d4*/ 	.word	0x00000e80
        /*02d8*/ 	.word	0x000000ff
        /*02dc*/ 	.word	0x00038050
        /*02e0*/ 	.short	0x010a
        /*02e2*/ 	.byte	0x05
	.zero		1


	//   ....[31]....
        /*02e4*/ 	.word	0x00000ef0
        /*02e8*/ 	.word	0x000000ff
        /*02ec*/ 	.word	0x00038000
        /*02f0*/ 	.short	0x010a
        /*02f2*/ 	.byte	0x04
	.zero		1


	//   ....[32]....
        /*02f4*/ 	.word	0x00000f60
        /*02f8*/ 	.word	0x000000ff
        /*02fc*/ 	.word	0x00000000
        /*0300*/ 	.short	0x010a
        /*0302*/ 	.byte	0x09
	.zero		1


	//   ....[33]....
        /*0304*/ 	.word	0x00002710
        /*0308*/ 	.word	0x00000003
        /*030c*/ 	.word	0x00000000
        /*0310*/ 	.short	0x0101
        /*0312*/ 	.byte	0x0f
	.zero		1


	//   ....[34]....
        /*0314*/ 	.word	0x00002b70
        /*0318*/ 	.word	0x000000ff
        /*031c*/ 	.word	0x00038008
        /*0320*/ 	.short	0x010a
        /*0322*/ 	.byte	0x06
	.zero		1


	//   ....[35]....
        /*0324*/ 	.word	0x00002db0
        /*0328*/ 	.word	0x000000ff
        /*032c*/ 	.word	0x00000000
        /*0330*/ 	.short	0x0101
        /*0332*/ 	.byte	0x06
	.zero		1


	//   ....[36]....
        /*0334*/ 	.word	0x00002f70
        /*0338*/ 	.word	0x000000ff
        /*033c*/ 	.word	0x00038000
        /*0340*/ 	.short	0x010a
        /*0342*/ 	.byte	0x06
	.zero		1


	//   ....[37]....
        /*0344*/ 	.word	0x000046c0
        /*0348*/ 	.word	0x000000ff
        /*034c*/ 	.word	0x00038000
        /*0350*/ 	.short	0x010a
        /*0352*/ 	.byte	0x0a
	.zero		1


	//   ....[38]....
        /*0354*/ 	.word	0x00004f10
        /*0358*/ 	.word	0x000000ff
        /*035c*/ 	.word	0x00038000
        /*0360*/ 	.short	0x010a
        /*0362*/ 	.byte	0x0a
	.zero		1


	//   ....[39]....
        /*0364*/ 	.word	0x00005130
        /*0368*/ 	.word	0x000000ff
        /*036c*/ 	.word	0x00000000
        /*0370*/ 	.short	0x0101
        /*0372*/ 	.byte	0x0a
	.zero		1


	//   ....[40]....
        /*0374*/ 	.word	0x00005200
        /*0378*/ 	.word	0x000000ff
        /*037c*/ 	.word	0x00000000
        /*0380*/ 	.short	0x0101
        /*0382*/ 	.byte	0x0a
	.zero		1


	//   ....[41]....
        /*0384*/ 	.word	0x00005c10
        /*0388*/ 	.word	0x000000ff
        /*038c*/ 	.word	0x00038098
        /*0390*/ 	.short	0x010a
        /*0392*/ 	.byte	0x04
	.zero		1


	//   ....[42]....
        /*0394*/ 	.word	0x00007fc0
        /*0398*/ 	.word	0x00000000
        /*039c*/ 	.word	0x00038090
        /*03a0*/ 	.short	0x0101
        /*03a2*/ 	.byte	0x05
	.zero		1


	//   ....[43]....
        /*03a4*/ 	.word	0x00008110
        /*03a8*/ 	.word	0x00000003
        /*03ac*/ 	.word	0x00038060
        /*03b0*/ 	.short	0x010a
        /*03b2*/ 	.byte	0x3f
	.zero		1


	//   ....[44]....
        /*03b4*/ 	.word	0x000084a0
        /*03b8*/ 	.word	0x00000000
        /*03bc*/ 	.word	0x00038028
        /*03c0*/ 	.short	0x010a
        /*03c2*/ 	.byte	0x3f
	.zero		1


	//   ....[45]....
        /*03c4*/ 	.word	0x00008830
        /*03c8*/ 	.word	0x00000004
        /*03cc*/ 	.word	0x00038060
        /*03d0*/ 	.short	0x010a
        /*03d2*/ 	.byte	0x3f
	.zero		1


	//   ....[46]....
        /*03d4*/ 	.word	0x00008bf0
        /*03d8*/ 	.word	0x00000003
        /*03dc*/ 	.word	0x00038028
        /*03e0*/ 	.short	0x010a
        /*03e2*/ 	.byte	0x3f
	.zero		1


	//   ....[47]....
        /*03e4*/ 	.word	0x00009070
        /*03e8*/ 	.word	0x00000006
        /*03ec*/ 	.word	0x00038028
        /*03f0*/ 	.short	0x010a
        /*03f2*/ 	.byte	0x3f
	.zero		1


	//   ....[48]....
        /*03f4*/ 	.word	0x00009430
        /*03f8*/ 	.word	0x00000006
        /*03fc*/ 	.word	0x00038028
        /*0400*/ 	.short	0x010a
        /*0402*/ 	.byte	0x3f
	.zero		1


	//   ....[49]....
        /*0404*/ 	.word	0x000097e0
        /*0408*/ 	.word	0x00000003
        /*040c*/ 	.word	0x00038050
        /*0410*/ 	.short	0x010a
        /*0412*/ 	.byte	0x3f
	.zero		1


	//   ....[50]....
        /*0414*/ 	.word	0x00009850
        /*0418*/ 	.word	0x00000003
        /*041c*/ 	.word	0x00038000
        /*0420*/ 	.short	0x010a
        /*0422*/ 	.byte	0x3f
	.zero		1


	//   ....[51]....
        /*0424*/ 	.word	0x000098b0
        /*0428*/ 	.word	0x00000003
        /*042c*/ 	.word	0x00000000
        /*0430*/ 	.short	0x010a
        /*0432*/ 	.byte	0x3f
	.zero		1


	//   ....[52]....
        /*0434*/ 	.word	0x00009920
        /*0438*/ 	.word	0x00000007
        /*043c*/ 	.word	0x00038008
        /*0440*/ 	.short	0x010a
        /*0442*/ 	.byte	0x3f
	.zero		1


	//   ....[53]....
        /*0444*/ 	.word	0x00009980
        /*0448*/ 	.word	0x00000005
        /*044c*/ 	.word	0x00038000
        /*0450*/ 	.short	0x010a
        /*0452*/ 	.byte	0x3f
	.zero		1


	//   ....[54]....
        /*0454*/ 	.word	0x000099e0
        /*0458*/ 	.word	0x00000006
        /*045c*/ 	.word	0x00038000
        /*0460*/ 	.short	0x010a
        /*0462*/ 	.byte	0x3f
	.zero		1


	//   ....[55]....
        /*0464*/ 	.word	0x00009a40
        /*0468*/ 	.word	0x00000005
        /*046c*/ 	.word	0x00038098
        /*0470*/ 	.short	0x010a
        /*0472*/ 	.byte	0x3f
	.zero		1


	//   ....[56]....
        /*0474*/ 	.word	0x00009a90
        /*0478*/ 	.word	0x00000003
        /*047c*/ 	.word	0x00038060
        /*0480*/ 	.short	0x010a
        /*0482*/ 	.byte	0x3f
	.zero		1


	//   ....[57]....
        /*0484*/ 	.word	0x00009ae0
        /*0488*/ 	.word	0x00000000
        /*048c*/ 	.word	0x00038028
        /*0490*/ 	.short	0x010a
        /*0492*/ 	.byte	0x3f
	.zero		1


	//   ....[58]....
        /*0494*/ 	.word	0x00009b30
        /*0498*/ 	.word	0x00000004
        /*049c*/ 	.word	0x00038060
        /*04a0*/ 	.short	0x010a
        /*04a2*/ 	.byte	0x3f
	.zero		1


	//   ....[59]....
        /*04a4*/ 	.word	0x00009b80
        /*04a8*/ 	.word	0x00000003
        /*04ac*/ 	.word	0x00038028
        /*04b0*/ 	.short	0x010a
        /*04b2*/ 	.byte	0x3f
	.zero		1


	//   ....[60]....
        /*04b4*/ 	.word	0x00009bd0
        /*04b8*/ 	.word	0x00000006
        /*04bc*/ 	.word	0x00038028
        /*04c0*/ 	.short	0x010a
        /*04c2*/ 	.byte	0x3f
	.zero		1


	//   ....[61]....
        /*04c4*/ 	.word	0x00009c20
        /*04c8*/ 	.word	0x00000006
        /*04cc*/ 	.word	0x00038028
        /*04d0*/ 	.short	0x010a
        /*04d2*/ 	.byte	0x3f
	.zero		1


	//----- nvinfo : EIATTR_NUM_MBARRIERS
	.align		4
.L_38:
        /*04d4*/ 	.byte	0x03, 0x38
        /*04d6*/ 	.short	0x001e


	//----- nvinfo : EIATTR_EXIT_INSTR_OFFSETS
	.align		4
        /*04d8*/ 	.byte	0x04, 0x1c
        /*04da*/ 	.short	(.L_40 - .L_39)


	//   ....[0]....
.L_39:
        /*04dc*/ 	.word	0x00000a10


	//   ....[1]....
        /*04e0*/ 	.word	0x00007fd0


	//   ....[2]....
        /*04e4*/ 	.word	0x00008010


	//   ....[3]....
        /*04e8*/ 	.word	0x00008f40


	//   ....[4]....
        /*04ec*/ 	.word	0x000097c0


	//----- nvinfo : EIATTR_MAX_THREADS
	.align		4
.L_40:
        /*04f0*/ 	.byte	0x04, 0x05
        /*04f2*/ 	.short	(.L_42 - .L_41)
.L_41:
        /*04f4*/ 	.word	0x00000180
        /*04f8*/ 	.word	0x00000001
        /*04fc*/ 	.word	0x00000001


	//----- nvinfo : EIATTR_CRS_STACK_SIZE
	.align		4
.L_42:
        /*0500*/ 	.byte	0x04, 0x1e
        /*0502*/ 	.short	(.L_44 - .L_43)
.L_43:
        /*0504*/ 	.word	0x00000000


	//----- nvinfo : EIATTR_CBANK_PARAM_SIZE
	.align		4
.L_44:
        /*0508*/ 	.byte	0x03, 0x19
        /*050a*/ 	.short	0x0870


	//----- nvinfo : EIATTR_PARAM_CBANK
	.align		4
        /*050c*/ 	.byte	0x04, 0x0a
        /*050e*/ 	.short	(.L_46 - .L_45)
	.align		4
.L_45:
        /*0510*/ 	.word	index@(.nv.constant0._ZN7cutlass13device_kernelINS_4fmha6kernel28FmhaKernelTmaWarpSpecializedINS1_10collective30FmhaMainloopTmaWarpSpecializedINS_10bfloat16_tEffN4cute5tupleIJNS7_1CILi128EEENS9_ILi64EEENS9_ILi256EEEEEENS8_IJiNS9_ILi1EEENS8_IJiiEEEEEESG_SG_NS4_13DefaultFusionEJEEENS4_15FmhaFwdEpilogueIS6_fNS8_IJSB_SC_SB_EEEEENS2_23IndividualTileSchedulerEJEEEEEvNT_6ParamsE)
        /*0514*/ 	.short	0x0210
        /*0516*/ 	.short	0x0870


	//----- nvinfo : EIATTR_SW_WAR
	.align		4
.L_46:
        /*0518*/ 	.byte	0x04, 0x36
        /*051a*/ 	.short	(.L_48 - .L_47)
.L_47:
        /*051c*/ 	.word	0x00000008
.L_48:


//--------------------- .nv.callgraph             --------------------------
	.section	.nv.callgraph,"",@"SHT_CUDA_CALLGRAPH"
	.align	4
	.sectionentsize	8
	.align		4
        /*0000*/ 	.word	0x00000000
	.align		4
        /*0004*/ 	.word	0xffffffff
	.align		4
        /*0008*/ 	.word	index@(_ZN7cutlass13device_kernelINS_4fmha6kernel28FmhaKernelTmaWarpSpecializedINS1_10collective30FmhaMainloopTmaWarpSpecializedINS_10bfloat16_tEffN4cute5tupleIJNS7_1CILi128EEENS9_ILi64EEENS9_ILi256EEEEEENS8_IJiNS9_ILi1EEENS8_IJiiEEEEEESG_SG_NS4_13DefaultFusionEJEEENS4_15FmhaFwdEpilogueIS6_fNS8_IJSB_SC_SB_EEEEENS2_23IndividualTileSchedulerEJEEEEEvNT_6ParamsE)
	.align		4
        /*000c*/ 	.word	index@(__assertfail)
	.align		4
        /*0010*/ 	.word	0x00000000
	.align		4
        /*0014*/ 	.word	0xfffffffe
	.align		4
        /*0018*/ 	.word	0x00000000
	.align		4
        /*001c*/ 	.word	0xfffffffd
	.align		4
        /*0020*/ 	.word	0x00000000
	.align		4
        /*0024*/ 	.word	0xfffffffc


//--------------------- .nv.constant4             --------------------------
	.section	.nv.constant4,"a",@progbits
	.align	8
	.align		8
.nv.constant4:
        /*0000*/ 	.dword	__assertfail
	.align		8
        /*0008*/ 	.dword	__unnamed_1
	.align		8
        /*0010*/ 	.dword	__unnamed_2
	.align		8
        /*0018*/ 	.dword	_ZN39_INTERNAL_064aa401_4_k_cu_28fee3d8_26044cuda3std3__45__cpo5beginE
	.align		8
        /*0020*/ 	.dword	_ZN39_INTERNAL_064aa401_4_k_cu_28fee3d8_26044cuda3std3__45__cpo3endE
	.align		8
        /*0028*/ 	.dword	_ZN39_INTERNAL_064aa401_4_k_cu_28fee3d8_26044cuda3std3__45__cpo6cbeginE
	.align		8
        /*0030*/ 	.dword	_ZN39_INTERNAL_064aa401_4_k_cu_28fee3d8_26044cuda3std3__45__cpo4cendE
	.align		8
        /*0038*/ 	.dword	_ZN39_INTERNAL_064aa401_4_k_cu_28fee3d8_26044cuda3std3__441_GLOBAL__N__064aa401_4_k_cu_28fee3d8_26046ignoreE
	.align		8
        /*0040*/ 	.dword	_ZN39_INTERNAL_064aa401_4_k_cu_28fee3d8_26044cuda3std3__419piecewise_constructE
	.align		8
        /*0048*/ 	.dword	_ZN39_INTERNAL_064aa401_4_k_cu_28fee3d8_26044cuda3std3__48in_placeE
	.align		8
        /*0050*/ 	.dword	_ZN39_INTERNAL_064aa401_4_k_cu_28fee3d8_26044cuda3std6ranges3__45__cpo4swapE
	.align		8
        /*0058*/ 	.dword	_ZN39_INTERNAL_064aa401_4_k_cu_28fee3d8_26044cuda3std6ranges3__45__cpo9iter_moveE
	.align		8
        /*0060*/ 	.dword	_ZN39_INTERNAL_064aa401_4_k_cu_28fee3d8_26044cute7productE
	.align		8
        /*0068*/ 	.dword	_ZN39_INTERNAL_064aa401_4_k_cu_28fee3d8_26044cute1_E
	.align		8
        /*0070*/ 	.dword	$str$24
	.align		8
        /*0078*/ 	.dword	$str$25


//--------------------- .text._ZN7cutlass13device_kernelINS_4fmha6kernel28FmhaKernelTmaWarpSpecializedINS1_10collective30FmhaMainloopTmaWarpSpecializedINS_10bfloat16_tEffN4cute5tupleIJNS7_1CILi128EEENS9_ILi64EEENS9_ILi256EEEEEENS8_IJiNS9_ILi1EEENS8_IJiiEEEEEESG_SG_NS4_13DefaultFusionEJEEENS4_15FmhaFwdEpilogueIS6_fNS8_IJSB_SC_SB_EEEEENS2_23IndividualTileSchedulerEJEEEEEvNT_6ParamsE --------------------------
	.section	.text._ZN7cutlass13device_kernelINS_4fmha6kernel28FmhaKernelTmaWarpSpecializedINS1_10collective30FmhaMainloopTmaWarpSpecializedINS_10bfloat16_tEffN4cute5tupleIJNS7_1CILi128EEENS9_ILi64EEENS9_ILi256EEEEEENS8_IJiNS9_ILi1EEENS8_IJiiEEEEEESG_SG_NS4_13DefaultFusionEJEEENS4_15FmhaFwdEpilogueIS6_fNS8_IJSB_SC_SB_EEEEENS2_23IndividualTileSchedulerEJEEEEEvNT_6ParamsE,"ax",@progbits
	.align	128
.text._ZN7cutlass13device_kernelINS_4fmha6kernel28FmhaKernelTmaWarpSpecializedINS1_10collective30FmhaMainloopTmaWarpSpecializedINS_10bfloat16_tEffN4cute5tupleIJNS7_1CILi128EEENS9_ILi64EEENS9_ILi256EEEEEENS8_IJiNS9_ILi1EEENS8_IJiiEEEEEESG_SG_NS4_13DefaultFusionEJEEENS4_15FmhaFwdEpilogueIS6_fNS8_IJSB_SC_SB_EEEEENS2_23IndividualTileSchedulerEJEEEEEvNT_6ParamsE:
        .type           _ZN7cutlass13device_kernelINS_4fmha6kernel28FmhaKernelTmaWarpSpecializedINS1_10collective30FmhaMainloopTmaWarpSpecializedINS_10bfloat16_tEffN4cute5tupleIJNS7_1CILi128EEENS9_ILi64EEENS9_ILi256EEEEEENS8_IJiNS9_ILi1EEENS8_IJiiEEEEEESG_SG_NS4_13DefaultFusionEJEEENS4_15FmhaFwdEpilogueIS6_fNS8_IJSB_SC_SB_EEEEENS2_23IndividualTileSchedulerEJEEEEEvNT_6ParamsE,@function
        .size           _ZN7cutlass13device_kernelINS_4fmha6kernel28FmhaKernelTmaWarpSpecializedINS1_10collective30FmhaMainloopTmaWarpSpecializedINS_10bfloat16_tEffN4cute5tupleIJNS7_1CILi128EEENS9_ILi64EEENS9_ILi256EEEEEENS8_IJiNS9_ILi1EEENS8_IJiiEEEEEESG_SG_NS4_13DefaultFusionEJEEENS4_15FmhaFwdEpilogueIS6_fNS8_IJSB_SC_SB_EEEEENS2_23IndividualTileSchedulerEJEEEEEvNT_6ParamsE,(.L_x_118 - _ZN7cutlass13device_kernelINS_4fmha6kernel28FmhaKernelTmaWarpSpecializedINS1_10collective30FmhaMainloopTmaWarpSpecializedINS_10bfloat16_tEffN4cute5tupleIJNS7_1CILi128EEENS9_ILi64EEENS9_ILi256EEEEEENS8_IJiNS9_ILi1EEENS8_IJiiEEEEEESG_SG_NS4_13DefaultFusionEJEEENS4_15FmhaFwdEpilogueIS6_fNS8_IJSB_SC_SB_EEEEENS2_23IndividualTileSchedulerEJEEEEEvNT_6ParamsE)
        .other          _ZN7cutlass13device_kernelINS_4fmha6kernel28FmhaKernelTmaWarpSpecializedINS1_10collective30FmhaMainloopTmaWarpSpecializedINS_10bfloat16_tEffN4cute5tupleIJNS7_1CILi128EEENS9_ILi64EEENS9_ILi256EEEEEENS8_IJiNS9_ILi1EEENS8_IJiiEEEEEESG_SG_NS4_13DefaultFusionEJEEENS4_15FmhaFwdEpilogueIS6_fNS8_IJSB_SC_SB_EEEEENS2_23IndividualTileSchedulerEJEEEEEvNT_6ParamsE,@"STO_CUDA_ENTRY STV_DEFAULT"
_ZN7cutlass13device_kernelINS_4fmha6kernel28FmhaKernelTmaWarpSpecializedINS1_10collective30FmhaMainloopTmaWarpSpecializedINS_10bfloat16_tEffN4cute5tupleIJNS7_1CILi128EEENS9_ILi64EEENS9_ILi256EEEEEENS8_IJiNS9_ILi1EEENS8_IJiiEEEEEESG_SG_NS4_13DefaultFusionEJEEENS4_15FmhaFwdEpilogueIS6_fNS8_IJSB_SC_SB_EEEEENS2_23IndividualTileSchedulerEJEEEEEvNT_6ParamsE:
[----:B------:R-:W1:Y:S01]  /*0000*/  LDC R1, c[0x0][0x28] ;  /* 0x00000a00ff017b82 */ /* 0x000e620000000800 */
[----:B------:R-:W2:Y:S01]  /*0010*/  S2R R6, SR_TID.X ;  /* 0x0000000000067919 */ /* 0x000ea20000002100 */
[----:B------:R-:W-:Y:S01]  /*0020*/  ELECT P1, URZ, PT ;  /* 0x00000000003f782f */ /* 0x000fe20003820000 */
[----:B------:R-:W-:Y:S01]  /*0030*/  BSSY B0, `(.L_x_0) ;  /* 0x0000017000007945 */ /* 0x000fe20003800000 */
[----:B--2---:R-:W-:-:S05]  /*0040*/  SHF.R.U32.HI R0, RZ, 0x5, R6 ;  /* 0x00000005ff007819 */ /* 0x004fca0000011606 */
[----:B------:R-:W2:Y:S02]  /*0050*/  SHFL.IDX PT, R2, R0, RZ, 0x1f ;  /* 0x00001fff00027589 */ /* 0x000ea400000e0000 */
[----:B--2---:R-:W-:Y:S02]  /*0060*/  R2UR UR4, R2 ;  /* 0x00000000020472ca */ /* 0x004fe400000e0000 */
[----:B------:R-:W-:-:S06]  /*0070*/  SHF.R.U32.HI R2, RZ, 0x7, R6 ;  /* 0x00000007ff027819 */ /* 0x000fcc0000011606 */
[----:B------:R-:W2:Y:S05]  /*0080*/  SHFL.IDX PT, R2, R2, RZ, 0x1f ;  /* 0x00001fff02027589 */ /* 0x000eaa00000e0000 */
[----:B------:R-:W-:Y:S02]  /*0090*/  USHF.R.S32.HI UR5, URZ, 0x1f, UR4 ;  /* 0x0000001f3f057899 */ /* 0x000fe40008011404 */
[----:B------:R-:W-:Y:S02]  /*00a0*/  ISETP.NE.OR P0, PT, RZ, UR4, !P1 ;  /* 0x00000004ff007c0c */ /* 0x000fe4000cf05670 */
[----:B------:R-:W-:-:S04]  /*00b0*/  ULEA.HI UR5, UR5, UR4, URZ, 0x2 ;  /* 0x0000000405057291 */ /* 0x000fc8000f8f103f */
[----:B------:R-:W-:-:S04]  /*00c0*/  ULOP3.LUT UR5, UR5, 0xfffffffc, URZ, 0xc0, !UPT ;  /* 0xfffffffc05057892 */ /* 0x000fc8000f8ec03f */
[----:B------:R-:W-:-:S03]  /*00d0*/  UIADD3 UR8, UR4, -UR5, URZ ;  /* 0x8000000504087290 */ /* 0x000fc6000fffe03f */
[----:B-1----:R-:W-:Y:S09]  /*00e0*/  @P0 BRA `(.L_x_1) ;  /* 0x00000000002c0947 */ /* 0x002ff20003800000 */
[----:B------:R-:W-:Y:S02]  /*00f0*/  ULDC.64 UR4, c[0x0][0x198] ;  /* 0x0000660000047ab9 */ /* 0x000fe40000000a00 */
[----:B------:R-:W-:Y:S02]  /*0100*/  UIADD3 UR6, UP0, UR4, 0xf0, URZ ;  /* 0x000000f004067890 */ /* 0x000fe4000ff1e03f */
[----:B------:R-:W-:Y:S02]  /*0110*/  UIADD3 UR10, UP1, UR4, 0x1f0, URZ ;  /* 0x000001f0040a7890 */ /* 0x000fe4000ff3e03f */
[----:B------:R-:W-:Y:S02]  /*0120*/  UIADD3 UR4, UP2, UR4, 0x2f0, URZ ;  /* 0x000002f004047890 */ /* 0x000fe4000ff5e03f */
[----:B------:R-:W-:Y:S02]  /*0130*/  UIADD3.X UR7, URZ, UR5, URZ, UP0, !UPT ;  /* 0x000000053f077290 */ /* 0x000fe400087fe43f */
[----:B------:R-:W-:-:S02]  /*0140*/  UIADD3.X UR11, URZ, UR5, URZ, UP1, !UPT ;  /* 0x000000053f0b7290 */ /* 0x000fc40008ffe43f */
[----:B------:R-:W-:-:S05]  /*0150*/  UIADD3.X UR5, URZ, UR5, URZ, UP2, !UPT ;  /* 0x000000053f057290 */ /* 0x000fca00097fe43f */
[----:B------:R1:W-:Y:S02]  /*0160*/  UTMACCTL.PF [UR6] ;  /* 0x00000000060079b9 */ /* 0x0003e40008040000 */
[----:B------:R1:W-:Y:S02]  /*0170*/  UTMACCTL.PF [UR10] ;  /* 0x000000000a0079b9 */ /* 0x0003e40008040000 */
[----:B------:R1:W-:Y:S02]  /*0180*/  UTMACCTL.PF [UR4] ;  /* 0x00000000040079b9 */ /* 0x0003e40008040000 */
[----:B-1----:R-:W-:Y:S01]  /*0190*/  NOP ;  /* 0x0000000000007918 */ /* 0x002fe20000000000 */
.L_x_1:
[----:B------:R-:W-:Y:S05]  /*01a0*/  BSYNC B0 ;  /* 0x0000000000007941 */ /* 0x000fea0003800000 */
.L_x_0:
[----:B------:R-:W1:Y:S01]  /*01b0*/  SHFL.IDX PT, R3, R0, RZ, 0x1f ;  /* 0x00001fff00037589 */ /* 0x000e6200000e0000 */
[----:B--2---:R-:W-:Y:S01]  /*01c0*/  R2UR UR4, R2 ;  /* 0x00000000020472ca */ /* 0x004fe200000e0000 */
[----:B------:R-:W-:-:S12]  /*01d0*/  UISETP.NE.AND UP0, UPT, UR8, 0x1, UPT ;  /* 0x000000010800788c */ /* 0x000fd8000bf05270 */
[----:B------:R-:W-:Y:S02]  /*01e0*/  UIADD3 UR9, UR4, -0x1, URZ ;  /* 0xffffffff04097890 */ /* 0x000fe4000fffe03f */
[----:B------:R-:W-:Y:S01]  /*01f0*/  MOV R2, UR4 ;  /* 0x0000000400027c02 */ /* 0x000fe20008000f00 */
[----:B------:R-:W-:Y:S02]  /*0200*/  UISETP.EQ.AND UP0, UPT, UR4, URZ, !UP0 ;  /* 0x0000003f0400728c */ /* 0x000fe4000c702270 */
[----:B------:R-:W-:Y:S02]  /*0210*/  UISETP.GE.U32.AND UP1, UPT, UR9, 0x4, UPT ;  /* 0x000000040900788c */ /* 0x000fe4000bf26070 */
[----:B------:R-:W-:Y:S01]  /*0220*/  USEL UR14, URZ, 0x1, !UP0 ;  /* 0x000000013f0e7887 */ /* 0x000fe2000c000000 */
[----:B-1----:R-:W-:-:S03]  /*0230*/  ISETP.NE.AND P0, PT, R3, RZ, PT ;  /* 0x000000ff0300720c */ /* 0x002fc60003f05270 */
[----:B------:R-:W-:-:S10]  /*0240*/  USEL UR14, UR14, 0x2, UP1 ;  /* 0x000000020e0e7887 */ /* 0x000fd40008800000 */
[----:B------:R-:W-:Y:S05]  /*0250*/  @P0 BRA `(.L_x_2) ;  /* 0x0000000000480947 */ /* 0x000fea0003800000 */
[----:B------:R-:W1:Y:S01]  /*0260*/  S2UR UR10, SR_CgaCtaId ;  /* 0x00000000000a79c3 */ /* 0x000e620000008800 */
[----:B------:R-:W-:Y:S01]  /*0270*/  UMOV UR4, 0x400 ;  /* 0x0000040000047882 */ /* 0x000fe20000000000 */
[----:B------:R-:W-:Y:S01]  /*0280*/  UMOV UR5, 0x1 ;  /* 0x0000000100057882 */ /* 0x000fe20000000000 */
[----:B------:R-:W-:Y:S01]  /*0290*/  UMOV UR6, 0x80 ;  /* 0x0000008000067882 */ /* 0x000fe20000000000 */
[----:B------:R-:W-:Y:S01]  /*02a0*/  ELECT P0, URZ, PT ;  /* 0x00000000003f782f */ /* 0x000fe20003800000 */
[----:B------:R-:W-:-:S04]  /*02b0*/  UIADD3 UR6, -UR6, 0x100000, URZ ;  /* 0x0010000006067890 */ /* 0x000fc8000fffe13f */
[----:B------:R-:W-:Y:S02]  /*02c0*/  USHF.L.U32 UR7, UR6, 0xb, URZ ;  /* 0x0000000b06077899 */ /* 0x000fe4000800063f */
[----:B------:R-:W-:Y:S02]  /*02d0*/  USHF.L.U32 UR6, UR6, 0x1, URZ ;  /* 0x0000000106067899 */ /* 0x000fe4000800063f */
[----:B-1----:R-:W-:Y:S02]  /*02e0*/  ULEA UR10, UR10, UR4, 0x18 ;  /* 0x000000040a0a7291 */ /* 0x002fe4000f8ec03f */
[----:B------:R-:W-:-:S04]  /*02f0*/  UIADD3 UR4, -UR5, 0x100000, URZ ;  /* 0x0010000005047890 */ /* 0x000fc8000fffe13f */
[----:B------:R-:W-:Y:S02]  /*0300*/  USHF.L.U32 UR5, UR4, 0xb, URZ ;  /* 0x0000000b04057899 */ /* 0x000fe4000800063f */
[----:B------:R-:W-:Y:S01]  /*0310*/  USHF.L.U32 UR4, UR4, 0x1, URZ ;  /* 0x0000000104047899 */ /* 0x000fe2000800063f */
[----:B------:R-:W1:Y:S11]  /*0320*/  FENCE.VIEW.ASYNC.S ;  /* 0x00000000000073c6 */ /* 0x000e760000000000 */
[----:B-1----:R1:W2:Y:S01]  /*0330*/  SYNCS.EXCH.64 URZ, [UR10+0x38050], UR4 ;  /* 0x038050040a3f75b2 */ /* 0x0022a20008000100 */
[----:B------:R1:W3:Y:S01]  /*0340*/  SYNCS.EXCH.64 URZ, [UR10+0x38060], UR6 ;  /* 0x038060060a3f75b2 */ /* 0x0002e20008000100 */
[----:B------:R1:W4:Y:S01]  /*0350*/  SYNCS.EXCH.64 URZ, [UR10+0x38058], UR4 ;  /* 0x038058040a3f75b2 */ /* 0x0003220008000100 */
[----:B------:R1:W1:Y:S01]  /*0360*/  SYNCS.EXCH.64 URZ, [UR10+0x38068], UR6 ;  /* 0x038068060a3f75b2 */ /* 0x0002620008000100 */
[----:B------:R-:W-:Y:S01]  /*0370*/  NOP ;  /* 0x0000000000007918 */ /* 0x000fe20000000000 */
.L_x_2:
[----:B------:R-:W5:Y:S01]  /*0380*/  SHFL.IDX PT, R3, R0, RZ, 0x1f ;  /* 0x00001fff00037589 */ /* 0x000f6200000e0000 */
[----:B------:R-:W-:Y:S01]  /*0390*/  NOP ;  /* 0x0000000000007918 */ /* 0x000fe20000000000 */
[----:B-----5:R-:W-:-:S13]  /*03a0*/  ISETP.NE.AND P0, PT, R3, RZ, PT ;  /* 0x000000ff0300720c */ /* 0x020fda0003f05270 */
[----:B------:R-:W-:Y:S05]  /*03b0*/  @P0 BRA `(.L_x_3) ;  /* 0x0000000000600947 */ /* 0x000fea0003800000 */
[----:B-1----:R-:W1:Y:S01]  /*03c0*/  S2UR UR5, SR_CgaCtaId ;  /* 0x00000000000579c3 */ /* 0x002e620000008800 */
[----:B------:R-:W-:Y:S01]  /*03d0*/  UMOV UR4, 0x400 ;  /* 0x0000040000047882 */ /* 0x000fe20000000000 */
[----:B------:R-:W-:Y:S01]  /*03e0*/  UMOV UR6, 0x1 ;  /* 0x0000000100067882 */ /* 0x000fe20000000000 */
[----:B------:R-:W-:Y:S01]  /*03f0*/  UMOV UR11, 0x100 ;  /* 0x00000100000b7882 */ /* 0x000fe20000000000 */
[----:B------:R-:W-:-:S04]  /*0400*/  UIADD3 UR6, -UR6, 0x100000, URZ ;  /* 0x0010000006067890 */ /* 0x000fc8000fffe13f */
[----:B------:R-:W-:Y:S02]  /*0410*/  USHF.L.U32 UR7, UR6, 0xb, URZ ;  /* 0x0000000b06077899 */ /* 0x000fe4000800063f */
[----:B------:R-:W-:Y:S01]  /*0420*/  USHF.L.U32 UR6, UR6, 0x1, URZ ;  /* 0x0000000106067899 */ /* 0x000fe2000800063f */
[----:B------:R-:W-:Y:S01]  /*0430*/  ELECT P0, URZ, PT ;  /* 0x00000000003f782f */ /* 0x000fe20003800000 */
[----:B-1----:R-:W-:Y:S02]  /*0440*/  ULEA UR10, UR5, UR4, 0x18 ;  /* 0x00000004050a7291 */ /* 0x002fe4000f8ec03f */
[----:B------:R-:W-:-:S04]  /*0450*/  UIADD3 UR4, -UR11, 0x100000, URZ ;  /* 0x001000000b047890 */ /* 0x000fc8000fffe13f */
[----:B------:R-:W-:Y:S02]  /*0460*/  USHF.L.U32 UR5, UR4, 0xb, URZ ;  /* 0x0000000b04057899 */ /* 0x000fe4000800063f */
[----:B------:R-:W-:Y:S01]  /*0470*/  USHF.L.U32 UR4, UR4, 0x1, URZ ;  /* 0x0000000104047899 */ /* 0x000fe2000800063f */
[----:B------:R-:W1:Y:S03]  /*0480*/  FENCE.VIEW.ASYNC.S ;  /* 0x00000000000073c6 */ /* 0x000e660000000000 */
[----:B-1----:R1:W1:Y:S08]  /*0490*/  SYNCS.EXCH.64 URZ, [UR10+0x38000], UR6 ;  /* 0x038000060a3f75b2 */ /* 0x0022700008000100 */
[----:B------:R1:W1:Y:S01]  /*04a0*/  SYNCS.EXCH.64 URZ, [UR10+0x38028], UR4 ;  /* 0x038028040a3f75b2 */ /* 0x0002620008000100 */
        /* <DEDUP_REMOVED lines=8> */
[----:B------:R-:W-:Y:S01]  /*0530*/  NOP ;  /* 0x0000000000007918 */ /* 0x000fe20000000000 */
.L_x_3:
        /* <DEDUP_REMOVED lines=21> */
[----:B------:R-:W-:Y:S01]  /*0690*/  NOP ;  /* 0x0000000000007918 */ /* 0x000fe20000000000 */
.L_x_4:
[----:B------:R-:W5:Y:S01]  /*06a0*/  SHFL.IDX PT, R3, R0, RZ, 0x1f ;  /* 0x00001fff00037589 */ /* 0x000f6200000e0000 */
[----:B------:R-:W-:Y:S01]  /*06b0*/  ELECT P0, URZ, PT ;  /* 0x00000000003f782f */ /* 0x000fe20003800000 */
[----:B------:R-:W-:Y:S01]  /*06c0*/  NOP ;  /* 0x0000000000007918 */ /* 0x000fe20000000000 */
[----:B-1----:R-:W-:Y:S02]  /*06d0*/  UMOV UR4, 0x80 ;  /* 0x0000008000047882 */ /* 0x002fe40000000000 */
[C---:B-----5:R-:W-:Y:S02]  /*06e0*/  ISETP.NE.OR P0, PT, R3.reuse, RZ, !P0 ;  /* 0x000000ff0300720c */ /* 0x060fe40004705670 */
[----:B------:R-:W-:-:S11]  /*06f0*/  ISETP.NE.AND P2, PT, R3, RZ, PT ;  /* 0x000000ff0300720c */ /* 0x000fd60003f45270 */
[----:B------:R-:W-:Y:S01]  /*0700*/  VOTEU.ALL UP0, P0 ;  /* 0x00000000003f7886 */ /* 0x000fe20000000000 */
[----:B------:R-:W-:Y:S01]  /*0710*/  VOTEU.ALL UP2, P0 ;  /* 0x00000000003f7886 */ /* 0x000fe20000040000 */
[----:B------:R-:W-:Y:S01]  /*0720*/  VOTEU.ALL UP3, P0 ;  /* 0x00000000003f7886 */ /* 0x000fe20000060000 */
[----:B------:R-:W-:Y:S02]  /*0730*/  VOTEU.ALL UP4, P0 ;  /* 0x00000000003f7886 */ /* 0x000fe40000080000 */
[----:B------:R-:W1:Y:S01]  /*0740*/  @!UP0 S2UR UR7, SR_CgaCtaId ;  /* 0x00000000000789c3 */ /* 0x000e620000008800 */
[----:B------:R-:W-:Y:S01]  /*0750*/  @!UP0 UMOV UR6, 0x400 ;  /* 0x0000040000068882 */ /* 0x000fe20000000000 */
[----:B------:R-:W-:-:S04]  /*0760*/  @!UP0 UIADD3 UR4, -UR4, 0x100000, URZ ;  /* 0x0010000004048890 */ /* 0x000fc8000fffe13f */
[----:B------:R-:W-:Y:S02]  /*0770*/  @!UP0 USHF.L.U32 UR5, UR4, 0xb, URZ ;  /* 0x0000000b04058899 */ /* 0x000fe4000800063f */
[----:B------:R-:W-:Y:S02]  /*0780*/  @!UP0 USHF.L.U32 UR4, UR4, 0x1, URZ ;  /* 0x0000000104048899 */ /* 0x000fe4000800063f */
[----:B-1----:R-:W-:Y:S01]  /*0790*/  @!UP0 ULEA UR6, UR7, UR6, 0x18 ;  /* 0x0000000607068291 */ /* 0x002fe2000f8ec03f */
[----:B------:R-:W-:Y:S01]  /*07a0*/  VOTEU.ALL UP0, P0 ;  /* 0x00000000003f7886 */ /* 0x000fe20000000000 */
[----:B------:R-:W1:Y:S10]  /*07b0*/  FENCE.VIEW.ASYNC.S ;  /* 0x00000000000073c6 */ /* 0x000e740000000000 */
[----:B-1----:R1:W1:Y:S01]  /*07c0*/  @!UP0 SYNCS.EXCH.64 URZ, [UR6+0x38090], UR4 ;  /* 0x03809004063f85b2 */ /* 0x0022620008000100 */
[----:B------:R1:W1:Y:S01]  /*07d0*/  @!UP2 SYNCS.EXCH.64 URZ, [UR6+0x38098], UR4 ;  /* 0x03809804063fa5b2 */ /* 0x0002620008000100 */
[----:B------:R1:W1:Y:S01]  /*07e0*/  @!UP3 SYNCS.EXCH.64 URZ, [UR6+0x380a0], UR4 ;  /* 0x0380a004063fb5b2 */ /* 0x0002620008000100 */
[----:B------:R1:W1:Y:S01]  /*07f0*/  @!UP4 SYNCS.EXCH.64 URZ, [UR6+0x380a8], UR4 ;  /* 0x0380a804063fc5b2 */ /* 0x0002620008000100 */
[----:B------:R-:W-:Y:S01]  /*0800*/  NOP ;  /* 0x0000000000007918 */ /* 0x000fe20000000000 */
[----:B------:R-:W-:Y:S05]  /*0810*/  @P2 BRA `(.L_x_5) ;  /* 0x0000000000582947 */ /* 0x000fea0003800000 */
[----:B-1----:R-:W1:Y:S01]  /*0820*/  S2UR UR5, SR_CgaCtaId ;  /* 0x00000000000579c3 */ /* 0x002e620000008800 */
[----:B------:R-:W-:Y:S01]  /*0830*/  UMOV UR4, 0x400 ;  /* 0x0000040000047882 */ /* 0x000fe20000000000 */
[----:B------:R-:W-:Y:S01]  /*0840*/  UMOV UR6, 0x20 ;  /* 0x0000002000067882 */ /* 0x000fe20000000000 */
[----:B------:R-:W-:Y:S01]  /*0850*/  UMOV UR7, 0x80 ;  /* 0x0000008000077882 */ /* 0x000fe20000000000 */
[----:B------:R-:W-:Y:S01]  /*0860*/  ELECT P0, URZ, PT ;  /* 0x00000000003f782f */ /* 0x000fe20003800000 */
[----:B-1----:R-:W-:Y:S02]  /*0870*/  ULEA UR10, UR5, UR4, 0x18 ;  /* 0x00000004050a7291 */ /* 0x002fe4000f8ec03f */
[----:B------:R-:W-:-:S04]  /*0880*/  UIADD3 UR4, -UR6, 0x100000, URZ ;  /* 0x0010000006047890 */ /* 0x000fc8000fffe13f */
[----:B------:R-:W-:Y:S02]  /*0890*/  USHF.L.U32 UR5, UR4, 0xb, URZ ;  /* 0x0000000b04057899 */ /* 0x000fe4000800063f */
[----:B------:R-:W-:Y:S02]  /*08a0*/  USHF.L.U32 UR4, UR4, 0x1, URZ ;  /* 0x0000000104047899 */ /* 0x000fe4000800063f */
        /* <DEDUP_REMOVED lines=13> */
.L_x_5:
[----:B-1----:R-:W-:Y:S01]  /*0980*/  R2UR UR4, R2 ;  /* 0x00000000020472ca */ /* 0x002fe200000e0000 */
[----:B------:R-:W-:Y:S01]  /*0990*/  NOP ;  /* 0x0000000000007918 */ /* 0x000fe20000000000 */
[----:B------:R-:W-:Y:S01]  /*09a0*/  MOV R0, UR8 ;  /* 0x0000000800007c02 */ /* 0x000fe20008000f00 */
[----:B--234-:R-:W-:Y:S03]  /*09b0*/  BAR.SYNC.DEFER_BLOCKING 0x0 ;  /* 0x0000000000007b1d */ /* 0x01cfe60000010000 */
[----:B------:R-:W-:-:S07]  /*09c0*/  ISETP.EQ.AND P2, PT, R0, 0x1, P1 ;  /* 0x000000010000780c */ /* 0x000fce0000f42270 */
[----:B------:R-:W-:-:S13]  /*09d0*/  ISETP.NE.AND P0, PT, RZ, UR4, PT ;  /* 0x00000004ff007c0c */ /* 0x000fda000bf05270 */
[----:B------:R-:W-:Y:S05]  /*09e0*/  @!P0 BRA `(.L_x_6) ;  /* 0x00000074007c8947 */ /* 0x000fea0003800000 */
[----:B------:R-:W-:-:S06]  /*09f0*/  UISETP.GT.U32.AND UP0, UPT, UR9, 0x3, UPT ;  /* 0x000000030900788c */ /* 0x000fcc000bf04070 */
[----:B------:R-:W-:-:S13]  /*0a00*/  PLOP3.LUT P0, PT, PT, PT, UP0, 0x80, 0x0 ;  /* 0x000000000000781c */ /* 0x000fda0003f0f008 */
[----:B------:R-:W-:Y:S05]  /*0a10*/  @P0 EXIT ;  /* 0x000000000000094d */ /* 0x000fea0003800000 */
.L_x_7:
[----:B------:R-:W-:-:S08]  /*0a20*/  NOP ;  /* 0x0000000000007918 */ /* 0x000fd00000000000 */
[----:B------:R-:W1:Y:S02]  /*0a30*/  USETMAXREG.TRY_ALLOC.CTAPOOL UP0, 0xf0 ;  /* 0x000000f0000079c8 */ /* 0x000e640008000600 */
[----:B-1----:R-:W-:-:S13]  /*0a40*/  PLOP3.LUT P0, PT, PT, PT, UP0, 0x80, 0x0 ;  /* 0x000000000000781c */ /* 0x002fda0003f0f008 */
[----:B------:R-:W-:Y:S05]  /*0a50*/  @!P0 BRA `(.L_x_7) ;  /* 0xfffffffc00f08947 */ /* 0x000fea000383ffff */
[----:B------:R-:W-:Y:S01]  /*0a60*/  R2UR UR4, R2 ;  /* 0x00000000020472ca */ /* 0x000fe200000e0000 */
[----:B------:R-:W1:Y:S01]  /*0a70*/  S2UR UR5, SR_CTAID.X ;  /* 0x00000000000579c3 */ /* 0x000e620000002500 */
[----:B------:R-:W-:-:S11]  /*0a80*/  UMOV UR10, URZ ;  /* 0x0000003f000a7c82 */ /* 0x000fd60008000000 */
[----:B------:R-:W-:-:S03]  /*0a90*/  UISETP.NE.AND UP0, UPT, UR4, 0x1, UPT ;  /* 0x000000010400788c */ /* 0x000fc6000bf05270 */
[----:B------:R-:W-:-:S03]  /*0aa0*/  UMOV UR4, URZ ;  /* 0x0000003f00047c82 */ /* 0x000fc60008000000 */
[----:B------:R-:W-:Y:S02]  /*0ab0*/  PLOP3.LUT P0, PT, PT, PT, UP0, 0x80, 0x0 ;  /* 0x000000000000781c */ /* 0x000fe40003f0f008 */
[----:B-1----:R-:W-:-:S11]  /*0ac0*/  MOV R8, UR5 ;  /* 0x0000000500087c02 */ /* 0x002fd60008000f00 */
[----:B------:R-:W-:Y:S05]  /*0ad0*/  @!P0 BRA `(.L_x_8) ;  /* 0x0000000000488947 */ /* 0x000fea0003800000 */
[----:B------:R-:W-:Y:S01]  /*0ae0*/  R2UR UR5, R2 ;  /* 0x00000000020572ca */ /* 0x000fe200000e0000 */
[----:B------:R-:W-:-:S12]  /*0af0*/  UMOV UR10, 0x1 ;  /* 0x00000001000a7882 */ /* 0x000fd80000000000 */
[----:B------:R-:W-:-:S06]  /*0b00*/  UISETP.NE.AND UP0, UPT, UR5, 0x2, UPT ;  /* 0x000000020500788c */ /* 0x000fcc000bf05270 */
[----:B------:R-:W-:-:S13]  /*0b10*/  PLOP3.LUT P1, PT, PT, PT, UP0, 0x80, 0x0 ;  /* 0x000000000000781c */ /* 0x000fda0003f2f008 */
[----:B------:R-:W-:Y:S05]  /*0b20*/  @!P1 BRA `(.L_x_8) ;  /* 0x0000000000349947 */ /* 0x000fea0003800000 */
[----:B------:R-:W-:-:S13]  /*0b30*/  R2UR UR4, R2 ;  /* 0x00000000020472ca */ /* 0x000fda00000e0000 */
[----:B------:R-:W-:-:S06]  /*0b40*/  UISETP.NE.AND UP0, UPT, UR4, 0x3, UPT ;  /* 0x000000030400788c */ /* 0x000fcc000bf05270 */
[----:B------:R-:W-:-:S13]  /*0b50*/  PLOP3.LUT P1, PT, PT, PT, UP0, 0x80, 0x0 ;  /* 0x000000000000781c */ /* 0x000fda0003f2f008 */
[----:B------:R-:W-:Y:S05]  /*0b60*/  @!P1 BRA `(.L_x_9) ;  /* 0x00000000001c9947 */ /* 0x000fea0003800000 */
[----:B------:R-:W-:-:S13]  /*0b70*/  R2UR UR4, R2 ;  /* 0x00000000020472ca */ /* 0x000fda00000e0000 */
[----:B------:R-:W-:-:S11]  /*0b80*/  UISETP.NE.AND UP0, UPT, UR4, 0x4, UPT ;  /* 0x000000040400788c */ /* 0x000fd6000bf05270 */
[----:B------:R-:W-:Y:S01]  /*0b90*/  @!UP0 UMOV UR4, 0x1 ;  /* 0x0000000100048882 */ /* 0x000fe20000000000 */
[----:B------:R-:W-:Y:S01]  /*0ba0*/  @!UP0 UMOV UR10, 0x1 ;  /* 0x00000001000a8882 */ /* 0x000fe20000000000 */
[----:B------:R-:W-:Y:S01]  /*0bb0*/  @UP0 UMOV UR4, URZ ;  /* 0x0000003f00040c82 */ /* 0x000fe20008000000 */
[----:B------:R-:W-:Y:S01]  /*0bc0*/  @UP0 UMOV UR10, URZ ;  /* 0x0000003f000a0c82 */ /* 0x000fe20008000000 */
[----:B------:R-:W-:Y:S05]  /*0bd0*/  BRA `(.L_x_8) ;  /* 0x0000000000087947 */ /* 0x000fea0003800000 */
.L_x_9:
[----:B------:R-:W-:Y:S01]  /*0be0*/  UMOV UR4, 0x1 ;  /* 0x0000000100047882 */ /* 0x000fe20000000000 */
[----:B------:R-:W-:-:S05]  /*0bf0*/  UMOV UR10, URZ ;  /* 0x0000003f000a7c82 */ /* 0x000fca0008000000 */
.L_x_8:
[----:B------:R-:W-:Y:S05]  /*0c00*/  @!P0 BRA `(.L_x_10) ;  /* 0x0000000000608947 */ /* 0x000fea0003800000 */
[----:B------:R-:W-:-:S13]  /*0c10*/  R2UR UR5, R2 ;  /* 0x00000000020572ca */ /* 0x000fda00000e0000 */
        /* <DEDUP_REMOVED lines=10> */
[----:B------:R-:W-:Y:S05]  /*0cc0*/  @P0 BRA `(.L_x_13) ;  /* 0x00000000003c0947 */ /* 0x000fea0003800000 */
[----:B------:R-:W-:-:S13]  /*0cd0*/  R2UR UR5, R8 ;  /* 0x00000000080572ca */ /* 0x000fda00000e0000 */
[----:B------:R-:W-:-:S06]  /*0ce0*/  ULEA UR5, UR5, 0x3, 0x1 ;  /* 0x0000000305057891 */ /* 0x000fcc000f8e083f */
[----:B------:R-:W-:Y:S01]  /*0cf0*/  MOV R8, UR5 ;  /* 0x0000000500087c02 */ /* 0x000fe20008000f00 */
[----:B------:R-:W-:Y:S06]  /*0d00*/  BRA `(.L_x_13) ;  /* 0x00000000002c7947 */ /* 0x000fec0003800000 */
.L_x_12:
[----:B------:R-:W-:-:S13]  /*0d10*/  R2UR UR5, R8 ;  /* 0x00000000080572ca */ /* 0x000fda00000e0000 */
[----:B------:R-:W-:-:S06]  /*0d20*/  ULEA UR5, UR5, 0x2, 0x1 ;  /* 0x0000000205057891 */ /* 0x000fcc000f8e083f */
[----:B------:R-:W-:Y:S01]  /*0d30*/  MOV R8, UR5 ;  /* 0x0000000500087c02 */ /* 0x000fe20008000f00 */
[----:B------:R-:W-:Y:S06]  /*0d40*/  BRA `(.L_x_13) ;  /* 0x00000000001c7947 */ /* 0x000fec0003800000 */
.L_x_11:
[----:B------:R-:W-:-:S13]  /*0d50*/  R2UR UR5, R8 ;  /* 0x00000000080572ca */ /* 0x000fda00000e0000 */
[----:B------:R-:W-:-:S06]  /*0d60*/  ULEA UR5, UR5, 0x1, 0x1 ;  /* 0x0000000105057891 */ /* 0x000fcc000f8e083f */
[----:B------:R-:W-:Y:S01]  /*0d70*/  MOV R8, UR5 ;  /* 0x0000000500087c02 */ /* 0x000fe20008000f00 */
[----:B------:R-:W-:Y:S06]  /*0d80*/  BRA `(.L_x_13) ;  /* 0x00000000000c7947 */ /* 0x000fec0003800000 */
.L_x_10:
[----:B------:R-:W-:-:S13]  /*0d90*/  R2UR UR5, R8 ;  /* 0x00000000080572ca */ /* 0x000fda00000e0000 */
[----:B------:R-:W-:-:S06]  /*0da0*/  USHF.L.U32 UR5, UR5, 0x1, URZ ;  /* 0x0000000105057899 */ /* 0x000fcc000800063f */
[----:B------:R-:W-:-:S07]  /*0db0*/  MOV R8, UR5 ;  /* 0x0000000500087c02 */ /* 0x000fce0008000f00 */
.L_x_13:
[----:B------:R-:W-:-:S04]  /*0dc0*/  ULOP3.LUT UR5, UR14, 0x1, URZ, 0xfc, !UPT ;  /* 0x000000010e057892 */ /* 0x000fc8000f8efc3f */
[----:B------:R-:W-:-:S06]  /*0dd0*/  UISETP.NE.AND UP0, UPT, UR5, 0x3, UPT ;  /* 0x000000030500788c */ /* 0x000fcc000bf05270 */
[----:B------:R-:W-:-:S13]  /*0de0*/  PLOP3.LUT P0, PT, PT, PT, UP0, 0x80, 0x0 ;  /* 0x000000000000781c */ /* 0x000fda0003f0f008 */
[----:B------:R-:W-:Y:S05]  /*0df0*/  @!P0 BRA `(.L_x_14) ;  /* 0x0000000000048947 */ /* 0x000fea0003800000 */
[----:B------:R-:W-:Y:S01]  /*0e00*/  BPT.TRAP 0x1 ;  /* 0x000000040000795c */ /* 0x000fe20000300000 */
.L_x_14:
[----:B------:R-:W1:Y:S01]  /*0e10*/  S2UR UR6, SR_CgaCtaId ;  /* 0x00000000000679c3 */ /* 0x000e620000008800 */
[----:B------:R-:W-:Y:S01]  /*0e20*/  UMOV UR5, 0x400 ;  /* 0x0000040000057882 */ /* 0x000fe20000000000 */
[----:B------:R-:W-:-:S04]  /*0e30*/  MOV R0, UR4 ;  /* 0x0000000400007c02 */ /* 0x000fc80008000f00 */
[----:B------:R-:W-:Y:S01]  /*0e40*/  SHF.L.U32 R0, R0, 0x1f, RZ ;  /* 0x0000001f00007819 */ /* 0x000fe200000006ff */
[----:B-1----:R-:W-:-:S04]  /*0e50*/  ULEA UR7, UR6, UR5, 0x18 ;  /* 0x0000000506077291 */ /* 0x002fc8000f8ec03f */
[----:B------:R-:W-:Y:S02]  /*0e60*/  ULEA UR5, UR10, UR7, 0x3 ;  /* 0x000000070a057291 */ /* 0x000fe4000f8e183f */
[----:B------:R-:W-:-:S07]  /*0e70*/  MOV R16, UR7 ;  /* 0x0000000700107c02 */ /* 0x000fce0008000f00 */
[----:B------:R-:W1:Y:S02]  /*0e80*/  SYNCS.PHASECHK.TRANS64.TRYWAIT P1, [UR5+0x38050], R0 ;  /* 0x03805000ff0075a7 */ /* 0x000e640008020145 */
[----:B-1----:R-:W-:Y:S05]  /*0e90*/  @!P1 BRA `(.L_x_15) ;  /* 0x00000088004c9947 */ /* 0x002fea0003800000 */
.L_x_101:
[----:B------:R-:W-:Y:S05]  /*0ea0*/  @!P0 BRA `(.L_x_16) ;  /* 0x0000000000048947 */ /* 0x000fea0003800000 */
[----:B------:R-:W-:Y:S01]  /*0eb0*/  BPT.TRAP 0x1 ;  /* 0x000000040000795c */ /* 0x000fe20000300000 */
.L_x_16:
[----:B------:R-:W-:Y:S02]  /*0ec0*/  R2UR UR4, R16 ;  /* 0x00000000100472ca */ /* 0x000fe400000e0000 */
[----:B------:R-:W-:Y:S02]  /*0ed0*/  SHF.L.U32 R56, RZ, 0x1f, RZ ;  /* 0x0000001fff387819 */ /* 0x000fe400000006ff */
[----:B------:R-:W-:-:S09]  /*0ee0*/  ISETP.NE.AND P2, PT, RZ, UR9, PT ;  /* 0x00000009ff007c0c */ /* 0x000fd2000bf45270 */
[----:B------:R-:W2:Y:S01]  /*0ef0*/  SYNCS.PHASECHK.TRANS64.TRYWAIT P1, [UR4+0x38000], R56 ;  /* 0x03800038ff0075a7 */ /* 0x000ea20008020144 */
[----:B------:R-:W-:Y:S01]  /*0f00*/  UIADD3 UR15, UR4, 0x38090, URZ ;  /* 0x00038090040f7890 */ /* 0x000fe2000fffe03f */
[----:B--2---:R-:W-:Y:S11]  /*0f10*/  @!P1 BRA `(.L_x_17) ;  /* 0x0000008800449947 */ /* 0x004ff60003800000 */
.L_x_102:
[----:B------:R-:W-:Y:S01]  /*0f20*/  ULEA UR9, UR9, UR15, 0x3 ;  /* 0x0000000f09097291 */ /* 0x000fe2000f8e183f */
[----:B-1----:R-:W-:Y:S02]  /*0f30*/  SEL R0, RZ, 0x1, P2 ;  /* 0x00000001ff007807 */ /* 0x002fe40001000000 */
[----:B------:R-:W-:Y:S02]  /*0f40*/  R2UR UR4, R2 ;  /* 0x00000000020472ca */ /* 0x000fe400000e0000 */
[----:B------:R-:W-:-:S04]  /*0f50*/  SHF.L.U32 R0, R0, 0x1f, RZ ;  /* 0x0000001f00007819 */ /* 0x000fc800000006ff */
[----:B------:R-:W1:Y:S07]  /*0f60*/  SYNCS.PHASECHK.TRANS64.TRYWAIT P1, [UR9], R0 ;  /* 0x00000000ff0075a7 */ /* 0x000e6e0008020149 */
[----:B------:R-:W-:-:S04]  /*0f70*/  UIADD3 UR18, UR4, -0x1, URZ ;  /* 0xffffffff04127890 */ /* 0x000fc8000fffe03f */
[----:B------:R-:W-:Y:S01]  /*0f80*/  USHF.L.U32 UR18, UR18, 0x3, URZ ;  /* 0x0000000312127899 */ /* 0x000fe2000800063f */
[----:B-1----:R-:W-:Y:S11]  /*0f90*/  @!P1 BRA `(.L_x_18) ;  /* 0x0000008800409947 */ /* 0x002ff60003800000 */
.L_x_103:
[----:B------:R-:W-:Y:S01]  /*0fa0*/  R2UR UR5, R16 ;  /* 0x00000000100572ca */ /* 0x000fe200000e0000 */
[----:B------:R-:W-:Y:S01]  /*0fb0*/  WARPGROUP.ARRIVE ;  /* 0x00000000000079c5 */ /* 0x000fe20000000000 */
[----:B------:R-:W-:Y:S01]  /*0fc0*/  UMOV UR7, 0x40000040 ;  /* 0x4000004000077882 */ /* 0x000fe20000000000 */
[----:B------:R-:W-:Y:S01]  /*0fd0*/  UMOV UR9, 0x40000040 ;  /* 0x4000004000097882 */ /* 0x000fe20000000000 */
[----:B------:R-:W-:Y:S01]  /*0fe0*/  MOV R13, UR7 ;  /* 0x00000007000d7c02 */ /* 0x000fe20008000f00 */
[----:B------:R-:W-:Y:S01]  /*0ff0*/  UMOV UR13, 0x40000040 ;  /* 0x40000040000d7882 */ /* 0x000fe20000000000 */
[----:B------:R-:W-:Y:S01]  /*1000*/  MOV R15, UR9 ;  /* 0x00000009000f7c02 */ /* 0x000fe20008000f00 */
[----:B------:R-:W-:Y:S01]  /*1010*/  UMOV UR17, 0x40000040 ;  /* 0x4000004000117882 */ /* 0x000fe20000000000 */
[----:B------:R-:W-:Y:S01]  /*1020*/  UMOV UR21, 0x40000040 ;  /* 0x4000004000157882 */ /* 0x000fe20000000000 */
[----:B------:R-:W-:Y:S01]  /*1030*/  UMOV UR25, 0x40000040 ;  /* 0x4000004000197882 */ /* 0x000fe20000000000 */
[----:B------:R-:W-:Y:S01]  /*1040*/  UMOV UR29, 0x40000040 ;  /* 0x40000040001d7882 */ /* 0x000fe20000000000 */
[----:B------:R-:W-:Y:S01]  /*1050*/  UMOV UR33, 0x40000040 ;  /* 0x4000004000217882 */ /* 0x000fe20000000000 */
[----:B------:R-:W-:Y:S01]  /*1060*/  UMOV UR37, 0x40000040 ;  /* 0x4000004000257882 */ /* 0x000fe20000000000 */
[----:B------:R-:W-:-:S02]  /*1070*/  USHF.R.U32.HI UR4, URZ, 0x4, UR5 ;  /* 0x000000043f047899 */ /* 0x000fc40008011605 */
[----:B------:R-:W-:Y:S02]  /*1080*/  UIADD3 UR5, UR5, 0x10000, URZ ;  /* 0x0001000005057890 */ /* 0x000fe4000fffe03f */
[----:B------:R-:W-:Y:S02]  /*1090*/  ULOP3.LUT UR4, UR4, 0x3fff, URZ, 0xc0, !UPT ;  /* 0x00003fff04047892 */ /* 0x000fe4000f8ec03f */
[----:B------:R-:W-:Y:S02]  /*10a0*/  USHF.R.U32.HI UR5, URZ, 0x4, UR5 ;  /* 0x000000043f057899 */ /* 0x000fe40008011605 */
[----:B------:R-:W-:Y:S02]  /*10b0*/  ULOP3.LUT UR4, UR4, 0x10000, URZ, 0xfc, !UPT ;  /* 0x0001000004047892 */ /* 0x000fe4000f8efc3f */
[----:B------:R-:W-:Y:S02]  /*10c0*/  ULOP3.LUT UR11, UR5, 0x3fff, URZ, 0xc0, !UPT ;  /* 0x00003fff050b7892 */ /* 0x000fe4000f8ec03f */
[----:B------:R-:W-:-:S02]  /*10d0*/  ULEA UR10, UR10, UR4, 0xb ;  /* 0x000000040a0a7291 */ /* 0x000fc4000f8e583f */
[----:B------:R-:W-:Y:S01]  /*10e0*/  ULOP3.LUT UR19, UR11, 0x10000, URZ, 0xfc, !UPT ;  /* 0x000100000b137892 */ /* 0x000fe2000f8efc3f */
[----:B------:R-:W-:Y:S01]  /*10f0*/  UMOV UR5, UR7 ;  /* 0x0000000700057c82 */ /* 0x000fe20008000000 */
[----:B------:R-:W-:-:S03]  /*1100*/  UIADD3 UR12, UR10, 0x6, URZ ;  /* 0x000000060a0c7890 */ /* 0x000fc6000fffe03f */
[----:B------:R-:W-:Y:S01]  /*1110*/  UMOV UR6, UR10 ;  /* 0x0000000a00067c82 */ /* 0x000fe20008000000 */
[----:B------:R-:W-:Y:S01]  /*1120*/  UIADD3 UR16, UR10, 0x200, URZ ;  /* 0x000002000a107890 */ /* 0x000fe2000fffe03f */
[----:B------:R-:W-:Y:S01]  /*1130*/  MOV R12, UR6 ;  /* 0x00000006000c7c02 */ /* 0x000fe20008000f00 */
[----:B------:R-:W-:Y:S01]  /*1140*/  UMOV UR4, UR6 ;  /* 0x0000000600047c82 */ /* 0x000fe20008000000 */
[----:B------:R-:W-:Y:S01]  /*1150*/  UMOV UR6, UR19 ;  /* 0x0000001300067c82 */ /* 0x000fe20008000000 */
[----:B------:R-:W-:Y:S01]  /*1160*/  UIADD3 UR20, UR10, 0x202, URZ ;  /* 0x000002020a147890 */ /* 0x000fe2000fffe03f */
[----:B------:R-:W-:Y:S01]  /*1170*/  HGMMA.64x64x16.F32.BF16 R24, gdesc[UR4], RZ, !UPT, gsb0 ;  /* 0x00e00000041879f0 */ /* 0x000fe2000c0018ff */
[----:B------:R-:W-:Y:S01]  /*1180*/  UIADD3 UR4, UR10, 0x2, URZ ;  /* 0x000000020a047890 */ /* 0x000fe2000fffe03f */
[----:B------:R-:W-:Y:S01]  /*1190*/  MOV R22, UR19 ;  /* 0x0000001300167c02 */ /* 0x000fe20008000f00 */
[----:B------:R-:W-:Y:S01]  /*11a0*/  UIADD3 UR6, UR19, 0x2, URZ ;  /* 0x0000000213067890 */ /* 0x000fe2000fffe03f */
[----:B------:R-:W-:Y:S01]  /*11b0*/  UMOV UR5, UR9 ;  /* 0x0000000900057c82 */ /* 0x000fe20008000000 */
[----:B------:R-:W-:Y:S01]  /*11c0*/  UMOV UR7, 0x40000040 ;  /* 0x4000004000077882 */ /* 0x000fe20000000000 */
[----:B------:R-:W-:-:S02]  /*11d0*/  UMOV UR9, 0x40000040 ;  /* 0x4000004000097882 */ /* 0x000fc40000000000 */
[----:B------:R-:W-:Y:S01]  /*11e0*/  UMOV UR8, UR4 ;  /* 0x0000000400087c82 */ /* 0x000fe20008000000 */
[----:B------:R-:W-:Y:S01]  /*11f0*/  UIADD3 UR24, UR10, 0x204, URZ ;  /* 0x000002040a187890 */ /* 0x000fe2000fffe03f */
[----:B------:R-:W-:Y:S01]  /*1200*/  MOV R14, UR8 ;  /* 0x00000008000e7c02 */ /* 0x000fe20008000f00 */
[----:B------:R-:W-:Y:S01]  /*1210*/  UMOV UR4, UR8 ;  /* 0x0000000800047c82 */ /* 0x000fe20008000000 */
[----:B------:R-:W-:Y:S02]  /*1220*/  UIADD3 UR8, UR10, 0x4, URZ ;  /* 0x000000040a087890 */ /* 0x000fe4000fffe03f */
[----:B------:R-:W-:Y:S02]  /*1230*/  UIADD3 UR28, UR10, 0x206, URZ ;  /* 0x000002060a1c7890 */ /* 0x000fe4000fffe03f */
[----:B------:R-:W-:Y:S02]  /*1240*/  UIADD3 UR32, UR10, 0x400, URZ ;  /* 0x000004000a207890 */ /* 0x000fe4000fffe03f */
[----:B------:R-:W-:-:S02]  /*1250*/  UIADD3 UR36, UR10, 0x402, URZ ;  /* 0x000004020a247890 */ /* 0x000fc4000fffe03f */
[----:B------:R-:W-:Y:S01]  /*1260*/  UIADD3 UR40, UR10, 0x404, URZ ;  /* 0x000004040a287890 */ /* 0x000fe2000fffe03f */
[----:B------:R-:W-:Y:S01]  /*1270*/  UMOV UR41, 0x40000040 ;  /* 0x4000004000297882 */ /* 0x000fe20000000000 */
        /* <DEDUP_REMOVED lines=8> */
[----:B------:R-:W-:Y:S01]  /*1300*/  ULOP3.LUT UR18, UR18, 0x8, URZ, 0xc, !UPT ;  /* 0x0000000812127892 */ /* 0x000fe2000f8e0c3f */
[----:B------:R-:W-:-:S02]  /*1310*/  WARPGROUP.DEPBAR.LE gsb0, 0x0 ;  /* 0x00008000000079c5 */ /* 0x000fc40000010000 */
[----:B------:R-:W-:-:S06]  /*1320*/  WARPGROUP.ARRIVE ;  /* 0x00000000000079c5 */ /* 0x000fcc0000000000 */
[----:B------:R-:W-:Y:S01]  /*1330*/  HGMMA.64x64x16.F32.BF16 R24, gdesc[UR4], R24, gsb0 ;  /* 0x00e00000041879f0 */ /* 0x000fe20008001818 */
[----:B------:R-:W-:Y:S01]  /*1340*/  UIADD3 UR6, UR19, 0x4, URZ ;  /* 0x0000000413067890 */ /* 0x000fe2000fffe03f */
[----:B------:R-:W-:Y:S01]  /*1350*/  UMOV UR4, UR8 ;  /* 0x0000000800047c82 */ /* 0x000fe20008000000 */
[----:B------:R-:W-:Y:S01]  /*1360*/  UMOV UR5, UR9 ;  /* 0x0000000900057c82 */ /* 0x000fe20008000000 */
[----:B------:R-:W-:Y:S01]  /*1370*/  UMOV UR7, 0x40000040 ;  /* 0x4000004000077882 */ /* 0x000fe20000000000 */
[----:B------:R-:W-:Y:S02]  /*1380*/  WARPGROUP.DEPBAR.LE gsb0, 0x0 ;  /* 0x00008000000079c5 */ /* 0x000fe40000010000 */
        /* <DEDUP_REMOVED lines=86> */
[----:B------:R-:W-:Y:S02]  /*18f0*/  UIADD3 UR4, UR10, 0x606, URZ ;  /* 0x000006060a047890 */ /* 0x000fe4000fffe03f */
[----:B------:R-:W-:Y:S01]  /*1900*/  UIADD3 UR6, UR19, 0x606, URZ ;  /* 0x0000060613067890 */ /* 0x000fe2000fffe03f */
[----:B------:R-:W-:Y:S01]  /*1910*/  UMOV UR5, 0x40000040 ;  /* 0x4000004000057882 */ /* 0x000fe20000000000 */
[----:B------:R-:W-:Y:S01]  /*1920*/  UMOV UR7, 0x40000040 ;  /* 0x4000004000077882 */ /* 0x000fe20000000000 */
[----:B------:R-:W-:Y:S02]  /*1930*/  WARPGROUP.DEPBAR.LE gsb0, 0x0 ;  /* 0x00008000000079c5 */ /* 0x000fe40000010000 */
[----:B------:R-:W-:-:S06]  /*1940*/  WARPGROUP.ARRIVE ;  /* 0x00000000000079c5 */ /* 0x000fcc0000000000 */
[----:B------:R-:W-:Y:S01]  /*1950*/  HGMMA.64x64x16.F32.BF16 R24, gdesc[UR4], R24, gsb0 ;  /* 0x00e00000041879f0 */ /* 0x000fe20008001818 */
[----:B------:R-:W-:Y:S01]  /*1960*/  ULDC UR6, c[0x0][0x604] ;  /* 0x0001810000067ab9 */ /* 0x000fe20000000800 */
[----:B------:R-:W-:Y:S01]  /*1970*/  ULDC UR7, c[0x0][0x604] ;  /* 0x0001810000077ab9 */ /* 0x000fe20000000800 */
[----:B------:R-:W-:Y:S02]  /*1980*/  WARPGROUP.DEPBAR.LE gsb0, 0x0 ;  /* 0x00008000000079c5 */ /* 0x000fe40000010000 */
[----:B-1----:R-:W-:-:S04]  /*1990*/  FMNMX R3, R24, R25, !PT ;  /* 0x0000001918037209 */ /* 0x002fc80007800000 */
[----:B------:R-:W-:-:S04]  /*19a0*/  FMNMX R0, R28, R3, !PT ;  /* 0x000000031c007209 */ /* 0x000fc80007800000 */
        /* <DEDUP_REMOVED lines=9> */
[----:B------:R-:W-:Y:S02]  /*1a40*/  FMNMX R0, R48, R3, !PT ;  /* 0x0000000330007209 */ /* 0x000fe40007800000 */
[----:B------:R-:W-:Y:S02]  /*1a50*/  FMNMX R3, R26, R27, !PT ;  /* 0x0000001b1a037209 */ /* 0x000fe40007800000 */
[----:B------:R-:W-:Y:S02]  /*1a60*/  FMNMX R5, R49, R0, !PT ;  /* 0x0000000031057209 */ /* 0x000fe40007800000 */
[----:B------:R-:W-:Y:S02]  /*1a70*/  FMNMX R0, R30, R3, !PT ;  /* 0x000000031e007209 */ /* 0x000fe40007800000 */
[----:B------:R-:W-:Y:S02]  /*1a80*/  FMNMX R4, R52, R5, !PT ;  /* 0x0000000534047209 */ /* 0x000fe40007800000 */
[----:B------:R-:W-:-:S02]  /*1a90*/  FMNMX R3, R31, R0, !PT ;  /* 0x000000001f037209 */ /* 0x000fc40007800000 */
[----:B------:R-:W-:Y:S02]  /*1aa0*/  FMNMX R4, R53, R4, !PT ;  /* 0x0000000435047209 */ /* 0x000fe40007800000 */
[----:B------:R-:W-:-:S03]  /*1ab0*/  FMNMX R0, R34, R3, !PT ;  /* 0x0000000322007209 */ /* 0x000fc60007800000 */
[----:B------:R-:W1:Y:S01]  /*1ac0*/  SHFL.BFLY PT, R5, R4, 0x1, 0x1f ;  /* 0x0c201f0004057f89 */ /* 0x000e6200000e0000 */
[----:B------:R-:W-:-:S04]  /*1ad0*/  FMNMX R3, R35, R0, !PT ;  /* 0x0000000023037209 */ /* 0x000fc80007800000 */
[----:B------:R-:W-:-:S04]  /*1ae0*/  FMNMX R0, R38, R3, !PT ;  /* 0x0000000326007209 */ /* 0x000fc80007800000 */
[----:B------:R-:W-:-:S04]  /*1af0*/  FMNMX R3, R39, R0, !PT ;  /* 0x0000000027037209 */ /* 0x000fc80007800000 */
[----:B------:R-:W-:-:S04]  /*1b00*/  FMNMX R0, R42, R3, !PT ;  /* 0x000000032a007209 */ /* 0x000fc80007800000 */
[----:B------:R-:W-:-:S04]  /*1b10*/  FMNMX R3, R43, R0, !PT ;  /* 0x000000002b037209 */ /* 0x000fc80007800000 */
[----:B------:R-:W-:Y:S02]  /*1b20*/  FMNMX R0, R46, R3, !PT ;  /* 0x000000032e007209 */ /* 0x000fe40007800000 */
[----:B-1----:R-:W-:Y:S02]  /*1b30*/  FMNMX R6, R4, R5, !PT ;  /* 0x0000000504067209 */ /* 0x002fe40007800000 */
[----:B------:R-:W-:-:S03]  /*1b40*/  FMNMX R3, R47, R0, !PT ;  /* 0x000000002f037209 */ /* 0x000fc60007800000 */
[----:B------:R-:W1:Y:S01]  /*1b50*/  SHFL.BFLY PT, R5, R6, 0x2, 0x1f ;  /* 0x0c401f0006057f89 */ /* 0x000e6200000e0000 */
[----:B------:R-:W-:-:S04]  /*1b60*/  FMNMX R0, R50, R3, !PT ;  /* 0x0000000332007209 */ /* 0x000fc80007800000 */
[----:B------:R-:W-:-:S04]  /*1b70*/  FMNMX R3, R51, R0, !PT ;  /* 0x0000000033037209 */ /* 0x000fc80007800000 */
[----:B------:R-:W-:-:S04]  /*1b80*/  FMNMX R0, R54, R3, !PT ;  /* 0x0000000336007209 */ /* 0x000fc80007800000 */
[----:B------:R-:W-:-:S05]  /*1b90*/  FMNMX R0, R55, R0, !PT ;  /* 0x0000000037007209 */ /* 0x000fca0007800000 */
[----:B------:R-:W2:Y:S01]  /*1ba0*/  SHFL.BFLY PT, R3, R0, 0x1, 0x1f ;  /* 0x0c201f0000037f89 */ /* 0x000ea200000e0000 */
[----:B-1----:R-:W-:-:S04]  /*1bb0*/  FMNMX R5, R6, R5, !PT ;  /* 0x0000000506057209 */ /* 0x002fc80007800000 */
[----:B------:R-:W-:-:S04]  /*1bc0*/  FSETP.NEU.AND P1, PT, R5, -INF , PT ;  /* 0xff8000000500780b */ /* 0x000fc80003f2d000 */
[----:B------:R-:W-:-:S05]  /*1bd0*/  FSEL R4, R5, RZ, P1 ;  /* 0x000000ff05047208 */ /* 0x000fca0000800000 */
[----:B------:R-:W-:Y:S01]  /*1be0*/  FMUL R7, R4, UR6 ;  /* 0x0000000604077c20 */ /* 0x000fe20008400000 */
[----:B------:R-:W-:-:S03]  /*1bf0*/  ULDC UR6, c[0x0][0x604] ;  /* 0x0001810000067ab9 */ /* 0x000fc60000000800 */
[--C-:B------:R-:W-:Y:S01]  /*1c00*/  FFMA R24, R24, UR6, -R7.reuse ;  /* 0x0000000618187c23 */ /* 0x100fe20008000807 */
[----:B------:R-:W-:Y:S01]  /*1c10*/  ULDC UR6, c[0x0][0x604] ;  /* 0x0001810000067ab9 */ /* 0x000fe20000000800 */
[----:B--2---:R-:W-:Y:S01]  /*1c20*/  FMNMX R3, R0, R3, !PT ;  /* 0x0000000300037209 */ /* 0x004fe20007800000 */
[--C-:B------:R-:W-:Y:S01]  /*1c30*/  FFMA R25, R25, UR6, -R7.reuse ;  /* 0x0000000619197c23 */ /* 0x100fe20008000807 */
[----:B------:R-:W-:Y:S01]  /*1c40*/  ULDC UR6, c[0x0][0x604] ;  /* 0x0001810000067ab9 */ /* 0x000fe20000000800 */
[----:B------:R-:W-:Y:S01]  /*1c50*/  FSETP.GEU.AND P6, PT, R24, -126, PT ;  /* 0xc2fc00001800780b */ /* 0x000fe20003fce000 */
[--C-:B------:R-:W-:Y:S01]  /*1c60*/  FFMA R28, R28, UR6, -R7.reuse ;  /* 0x000000061c1c7c23 */ /* 0x100fe20008000807 */
[----:B------:R-:W1:Y:S01]  /*1c70*/  SHFL.BFLY PT, R4, R3, 0x2, 0x1f ;  /* 0x0c401f0003047f89 */ /* 0x000e6200000e0000 */
[----:B------:R-:W-:Y:S01]  /*1c80*/  FSETP.GEU.AND P5, PT, R25, -126, PT ;  /* 0xc2fc00001900780b */ /* 0x000fe20003fae000 */
[----:B------:R-:W-:Y:S02]  /*1c90*/  ULDC UR6, c[0x0][0x604] ;  /* 0x0001810000067ab9 */ /* 0x000fe40000000800 */
[----:B------:R-:W-:Y:S01]  /*1ca0*/  FSETP.GEU.AND P1, PT, R28, -126, PT ;  /* 0xc2fc00001c00780b */ /* 0x000fe20003f2e000 */
[----:B------:R-:W-:Y:S01]  /*1cb0*/  FFMA R29, R29, UR6, -R7 ;  /* 0x000000061d1d7c23 */ /* 0x000fe20008000807 */
[----:B------:R-:W-:-:S02]  /*1cc0*/  ULDC UR6, c[0x0][0x604] ;  /* 0x0001810000067ab9 */ /* 0x000fc40000000800 */
[--C-:B------:R-:W-:Y:S01]  /*1cd0*/  FFMA R32, R32, UR6, -R7.reuse ;  /* 0x0000000620207c23 */ /* 0x100fe20008000807 */
[----:B------:R-:W-:Y:S01]  /*1ce0*/  ULDC UR6, c[0x0][0x604] ;  /* 0x0001810000067ab9 */ /* 0x000fe20000000800 */
[----:B------:R-:W-:Y:S01]  /*1cf0*/  FSETP.GEU.AND P2, PT, R29, -126, PT ;  /* 0xc2fc00001d00780b */ /* 0x000fe20003f4e000 */
[--C-:B------:R-:W-:Y:S01]  /*1d00*/  FFMA R33, R33, UR6, -R7.reuse ;  /* 0x0000000621217c23 */ /* 0x100fe20008000807 */
[----:B------:R-:W-:Y:S01]  /*1d10*/  ULDC UR6, c[0x0][0x604] ;  /* 0x0001810000067ab9 */ /* 0x000fe20000000800 */
[----:B------:R-:W-:Y:S01]  /*1d20*/  FSETP.GEU.AND P3, PT, R32, -126, PT ;  /* 0xc2fc00002000780b */ /* 0x000fe20003f6e000 */
[----:B------:R-:W-:Y:S01]  /*1d30*/  @!P5 FMUL R25, R25, 0.5 ;  /* 0x3f0000001919d820 */ /* 0x000fe20000400000 */
[--C-:B------:R-:W-:Y:S01]  /*1d40*/  FFMA R36, R36, UR6, -R7.reuse ;  /* 0x0000000624247c23 */ /* 0x100fe20008000807 */
[----:B------:R-:W-:Y:S01]  /*1d50*/  ULDC UR6, c[0x0][0x604] ;  /* 0x0001810000067ab9 */ /* 0x000fe20000000800 */
[----:B------:R-:W-:Y:S01]  /*1d60*/  @!P1 FMUL R28, R28, 0.5 ;  /* 0x3f0000001c1c9820 */ /* 0x000fe20000400000 */
[--C-:B------:R-:W-:Y:S01]  /*1d70*/  FFMA R37, R37, UR6, -R7.reuse ;  /* 0x0000000625257c23 */ /* 0x100fe20008000807 */
[----:B------:R-:W-:Y:S01]  /*1d80*/  ULDC UR6, c[0x0][0x604] ;  /* 0x0001810000067ab9 */ /* 0x000fe20000000800 */
[----:B------:R-:W2:Y:S01]  /*1d90*/  MUFU.EX2 R25, R25 ;  /* 0x0000001900197308 */ /* 0x000ea20000000800 */
[--C-:B------:R-:W-:Y:S01]  /*1da0*/  FFMA R40, R40, UR6, -R7.reuse ;  /* 0x0000000628287c23 */ /* 0x100fe20008000807 */
[----:B------:R-:W-:Y:S01]  /*1db0*/  @!P6 FMUL R24, R24, 0.5 ;  /* 0x3f0000001818e820 */ /* 0x000fe20000400000 */
[----:B------:R-:W-:Y:S01]  /*1dc0*/  @!P2 FMUL R29, R29, 0.5 ;  /* 0x3f0000001d1da820 */ /* 0x000fe20000400000 */
[----:B-1----:R-:W-:Y:S01]  /*1dd0*/  FMNMX R4, R3, R4, !PT ;  /* 0x0000000403047209 */ /* 0x002fe20007800000 */
[----:B------:R-:W-:Y:S01]  /*1de0*/  ULDC UR6, c[0x0][0x604] ;  /* 0x0001810000067ab9 */ /* 0x000fe20000000800 */
[----:B------:R-:W-:Y:S01]  /*1df0*/  @!P3 FMUL R32, R32, 0.5 ;  /* 0x3f0000002020b820 */ /* 0x000fe20000400000 */
[----:B------:R-:W-:Y:S01]  /*1e00*/  FFMA R41, R41, UR6, -R7 ;  /* 0x0000000629297c23 */ /* 0x000fe20008000807 */
[----:B------:R-:W1:Y:S01]  /*1e10*/  MUFU.EX2 R154, R28 ;  /* 0x0000001c009a7308 */ /* 0x000e620000000800 */
[----:B------:R-:W-:Y:S01]  /*1e20*/  FSETP.NEU.AND P4, PT, R4, -INF , PT ;  /* 0xff8000000400780b */ /* 0x000fe20003f8d000 */
[----:B------:R-:W-:-:S02]  /*1e30*/  ULDC UR6, c[0x0][0x604] ;  /* 0x0001810000067ab9 */ /* 0x000fc40000000800 */
[--C-:B------:R-:W-:Y:S01]  /*1e40*/  FFMA R44, R44, UR6, -R7.reuse ;  /* 0x000000062c2c7c23 */ /* 0x100fe20008000807 */
[----:B------:R-:W-:Y:S01]  /*1e50*/  FSEL R0, R4, RZ, P4 ;  /* 0x000000ff04007208 */ /* 0x000fe20002000000 */
[----:B------:R-:W-:Y:S01]  /*1e60*/  ULDC UR6, c[0x0][0x604] ;  /* 0x0001810000067ab9 */ /* 0x000fe20000000800 */
[----:B------:R-:W-:Y:S01]  /*1e70*/  FSETP.GEU.AND P4, PT, R33, -126, PT ;  /* 0xc2fc00002100780b */ /* 0x000fe20003f8e000 */
[----:B------:R-:W3:Y:S01]  /*1e80*/  MUFU.EX2 R152, R24 ;  /* 0x0000001800987308 */ /* 0x000ee20000000800 */
[----:B--2---:R-:W-:Y:S01]  /*1e90*/  @!P5 FMUL R25, R25, R25 ;  /* 0x000000191919d220 */ /* 0x004fe20000400000 */
[----:B------:R-:W-:Y:S01]  /*1ea0*/  FSETP.GEU.AND P5, PT, R37, -126, PT ;  /* 0xc2fc00002500780b */ /* 0x000fe20003fae000 */
[--C-:B------:R-:W-:Y:S01]  /*1eb0*/  FFMA R45, R45, UR6, -R7.reuse ;  /* 0x000000062d2d7c23 */ /* 0x100fe20008000807 */
[----:B------:R-:W-:Y:S02]  /*1ec0*/  ULDC UR6, c[0x0][0x604] ;  /* 0x0001810000067ab9 */ /* 0x000fe40000000800 */
[--C-:B------:R-:W-:Y:S01]  /*1ed0*/  FFMA R48, R48, UR6, -R7.reuse ;  /* 0x0000000630307c23 */ /* 0x100fe20008000807 */
[----:B------:R-:W-:Y:S01]  /*1ee0*/  ULDC UR6, c[0x0][0x604] ;  /* 0x0001810000067ab9 */ /* 0x000fe20000000800 */
[----:B------:R-:W2:Y:S01]  /*1ef0*/  MUFU.EX2 R29, R29 ;  /* 0x0000001d001d7308 */ /* 0x000ea20000000800 */
[----:B-1----:R-:W-:Y:S01]  /*1f00*/  @!P1 FMUL R154, R154, R154 ;  /* 0x0000009a9a9a9220 */ /* 0x002fe20000400000 */
[----:B------:R-:W-:Y:S01]  /*1f10*/  FSETP.GEU.AND P1, PT, R40, -126, PT ;  /* 0xc2fc00002800780b */ /* 0x000fe20003f2e000 */
[----:B------:R-:W-:Y:S01]  /*1f20*/  FFMA R49, R49, UR6, -R7 ;  /* 0x0000000631317c23 */ /* 0x000fe20008000807 */
[----:B------:R-:W-:Y:S01]  /*1f30*/  @!P4 FMUL R33, R33, 0.5 ;  /* 0x3f0000002121c820 */ /* 0x000fe20000400000 */
[----:B------:R-:W-:-:S02]  /*1f40*/  ULDC UR6, c[0x0][0x604] ;  /* 0x0001810000067ab9 */ /* 0x000fc40000000800 */
[----:B------:R-:W-:Y:S01]  /*1f50*/  @!P5 FMUL R37, R37, 0.5 ;  /* 0x3f0000002525d820 */ /* 0x000fe20000400000 */
[----:B------:R-:W1:Y:S01]  /*1f60*/  MUFU.EX2 R156, R32 ;  /* 0x00000020009c7308 */ /* 0x000e620000000800 */
[--C-:B------:R-:W-:Y:S01]  /*1f70*/  FFMA R52, R52, UR6, -R7.reuse ;  /* 0x0000000634347c23 */ /* 0x100fe20008000807 */
[----:B---3--:R-:W-:Y:S01]  /*1f80*/  @!P6 FMUL R152, R152, R152 ;  /* 0x000000989898e220 */ /* 0x008fe20000400000 */
[----:B------:R-:W-:Y:S01]  /*1f90*/  FSETP.GEU.AND P6, PT, R36, -126, PT ;  /* 0xc2fc00002400780b */ /* 0x000fe20003fce000 */
[----:B------:R-:W-:Y:S02]  /*1fa0*/  ULDC UR6, c[0x0][0x604] ;  /* 0x0001810000067ab9 */ /* 0x000fe40000000800 */
[----:B------:R-:W-:Y:S01]  /*1fb0*/  FFMA R53, R53, UR6, -R7 ;  /* 0x0000000635357c23 */ /* 0x000fe20008000807 */
[----:B------:R-:W-:Y:S01]  /*1fc0*/  @!P1 FMUL R40, R40, 0.5 ;  /* 0x3f00000028289820 */ /* 0x000fe20000400000 */
[----:B------:R-:W3:Y:S01]  /*1fd0*/  MUFU.EX2 R33, R33 ;  /* 0x0000002100217308 */ /* 0x000ee20000000800 */
[----:B--2---:R-:W-:Y:S01]  /*1fe0*/  @!P2 FMUL R29, R29, R29 ;  /* 0x0000001d1d1da220 */ /* 0x004fe20000400000 */
[----:B------:R-:W-:Y:S01]  /*1ff0*/  FSETP.GEU.AND P2, PT, R41, -126, PT ;  /* 0xc2fc00002900780b */ /* 0x000fe20003f4e000 */
[----:B------:R-:W-:-:S02]  /*2000*/  ULDC UR6, c[0x0][0x604] ;  /* 0x0001810000067ab9 */ /* 0x000fc40000000800 */
[----:B------:R-:W-:Y:S01]  /*2010*/  FMUL R0, R0, UR6 ;  /* 0x0000000600007c20 */ /* 0x000fe20008400000 */
[----:B------:R-:W-:Y:S02]  /*2020*/  ULDC UR6, c[0x0][0x604] ;  /* 0x0001810000067ab9 */ /* 0x000fe40000000800 */
[----:B------:R-:W2:Y:S01]  /*2030*/  MUFU.EX2 R37, R37 ;  /* 0x0000002500257308 */ /* 0x000ea20000000800 */
[----:B-1----:R-:W-:Y:S01]  /*2040*/  @!P3 FMUL R156, R156, R156 ;  /* 0x0000009c9c9cb220 */ /* 0x002fe20000400000 */
[----:B------:R-:W-:Y:S01]  /*2050*/  FSETP.GEU.AND P3, PT, R44, -126, PT ;  /* 0xc2fc00002c00780b */ /* 0x000fe20003f6e000 */
[----:B------:R-:W-:Y:S01]  /*2060*/  @!P6 FMUL R36, R36, 0.5 ;  /* 0x3f0000002424e820 */ /* 0x000fe20000400000 */
[--C-:B------:R-:W-:Y:S01]  /*2070*/  FFMA R26, R26, UR6, -R0.reuse ;  /* 0x000000061a1a7c23 */ /* 0x100fe20008000800 */
[----:B------:R-:W-:Y:S01]  /*2080*/  ULDC UR6, c[0x0][0x604] ;  /* 0x0001810000067ab9 */ /* 0x000fe20000000800 */
[--C-:B------:R-:W-:Y:S01]  /*2090*/  FFMA R55, R55, UR7, -R0.reuse ;  /* 0x0000000737377c23 */ /* 0x100fe20008000800 */
[----:B------:R-:W-:Y:S01]  /*20a0*/  @!P2 FMUL R41, R41, 0.5 ;  /* 0x3f0000002929a820 */ /* 0x000fe20000400000 */
[----:B------:R-:W1:Y:S01]  /*20b0*/  MUFU.EX2 R9, R40 ;  /* 0x0000002800097308 */ /* 0x000e620000000800 */
[----:B---3--:R-:W-:Y:S01]  /*20c0*/  @!P4 FMUL R33, R33, R33 ;  /* 0x000000212121c220 */ /* 0x008fe20000400000 */
[----:B------:R-:W-:Y:S01]  /*20d0*/  FSETP.GEU.AND P4, PT, R45, -126, PT ;  /* 0xc2fc00002d00780b */ /* 0x000fe20003f8e000 */
[----:B------:R-:W-:Y:S01]  /*20e0*/  FFMA R27, R27, UR6, -R0 ;  /* 0x000000061b1b7c23 */ /* 0x000fe20008000800 */
[----:B------:R-:W-:-:S02]  /*20f0*/  ULDC UR6, c[0x0][0x604] ;  /* 0x0001810000067ab9 */ /* 0x000fc40000000800 */
[--C-:B------:R-:W-:Y:S01]  /*2100*/  FFMA R30, R30, UR6, -R0.reuse ;  /* 0x000000061e1e7c23 */ /* 0x100fe20008000800 */
[----:B------:R-:W-:Y:S01]  /*2110*/  @!P3 FMUL R44, R44, 0.5 ;  /* 0x3f0000002c2cb820 */ /* 0x000fe20000400000 */
[----:B------:R-:W3:Y:S01]  /*2120*/  MUFU.EX2 R158, R36 ;  /* 0x00000024009e7308 */ /* 0x000ee20000000800 */
[----:B--2---:R-:W-:Y:S01]  /*2130*/  @!P5 FMUL R37, R37, R37 ;  /* 0x000000252525d220 */ /* 0x004fe20000400000 */
[----:B------:R-:W-:Y:S01]  /*2140*/  FSETP.GEU.AND P5, PT, R49, -126, PT ;  /* 0xc2fc00003100780b */ /* 0x000fe20003fae000 */
[----:B------:R-:W-:Y:S02]  /*2150*/  ULDC UR6, c[0x0][0x604] ;  /* 0x0001810000067ab9 */ /* 0x000fe40000000800 */
[--C-:B------:R-:W-:Y:S01]  /*2160*/  FFMA R31, R31, UR6, -R0.reuse ;  /* 0x000000061f1f7c23 */ /* 0x100fe20008000800 */
[----:B------:R-:W-:Y:S01]  /*2170*/  ULDC UR6, c[0x0][0x604] ;  /* 0x0001810000067ab9 */ /* 0x000fe20000000800 */
[----:B------:R-:W-:Y:S01]  /*2180*/  @!P4 FMUL R45, R45, 0.5 ;  /* 0x3f0000002d2dc820 */ /* 0x000fe20000400000 */
[----:B------:R-:W2:Y:S01]  /*2190*/  MUFU.EX2 R160, R41 ;  /* 0x0000002900a07308 */ /* 0x000ea20000000800 */
[----:B-1----:R-:W-:Y:S01]  /*21a0*/  @!P1 FMUL R9, R9, R9 ;  /* 0x0000000909099220 */ /* 0x002fe20000400000 */
[----:B------:R-:W-:Y:S01]  /*21b0*/  FSETP.GEU.AND P1, PT, R52, -126, PT ;  /* 0xc2fc00003400780b */ /* 0x000fe20003f2e000 */
[--C-:B------:R-:W-:Y:S01]  /*21c0*/  FFMA R34, R34, UR6, -R0.reuse ;  /* 0x0000000622227c23 */ /* 0x100fe20008000800 */
[----:B------:R-:W-:Y:S01]  /*21d0*/  ULDC UR6, c[0x0][0x604] ;  /* 0x0001810000067ab9 */ /* 0x000fe20000000800 */
[----:B------:R-:W-:Y:S01]  /*21e0*/  FADD R3, R152, R9 ;  /* 0x0000000998037221 */ /* 0x000fe20000000000 */
[--C-:B------:R-:W-:Y:S01]  /*21f0*/  FFMA R35, R35, UR6, -R0.reuse ;  /* 0x0000000623237c23 */ /* 0x100fe20008000800 */
[----:B------:R-:W-:Y:S01]  /*2200*/  @!P5 FMUL R49, R49, 0.5 ;  /* 0x3f0000003131d820 */ /* 0x000fe20000400000 */
[----:B------:R-:W1:Y:S01]  /*2210*/  MUFU.EX2 R162, R45 ;  /* 0x0000002d00a27308 */ /* 0x000e620000000800 */
[----:B---3--:R-:W-:Y:S01]  /*2220*/  @!P6 FMUL R158, R158, R158 ;  /* 0x0000009e9e9ee220 */ /* 0x008fe20000400000 */
[----:B------:R-:W-:Y:S01]  /*2230*/  FSETP.GEU.AND P6, PT, R48, -126, PT ;  /* 0xc2fc00003000780b */ /* 0x000fe20003fce000 */
[----:B------:R-:W-:Y:S01]  /*2240*/  ULDC UR6, c[0x0][0x604] ;  /* 0x0001810000067ab9 */ /* 0x000fe20000000800 */
[----:B------:R-:W-:Y:S01]  /*2250*/  F2FP.BF16.F32.PACK_AB R152, R25, R152 ;  /* 0x000000981998723e */ /* 0x000fe200000010ff */
[--C-:B------:R-:W-:Y:S01]  /*2260*/  FFMA R38, R38, UR6, -R0.reuse ;  /* 0x0000000626267c23 */ /* 0x100fe20008000800 */
[----:B------:R-:W-:Y:S01]  /*2270*/  ULDC UR6, c[0x0][0x604] ;  /* 0x0001810000067ab9 */ /* 0x000fe20000000800 */
[----:B------:R-:W-:Y:S01]  /*2280*/  @!P1 FMUL R52, R52, 0.5 ;  /* 0x3f00000034349820 */ /* 0x000fe20000400000 */
[----:B------:R-:W3:Y:S01]  /*2290*/  MUFU.EX2 R11, R44 ;  /* 0x0000002c000b7308 */ /* 0x000ee20000000800 */
[----:B--2---:R-:W-:Y:S01]  /*22a0*/  @!P2 FMUL R160, R160, R160 ;  /* 0x000000a0a0a0a220 */ /* 0x004fe20000400000 */
[----:B------:R-:W-:Y:S01]  /*22b0*/  FSETP.GEU.AND P2, PT, R53, -126, PT ;  /* 0xc2fc00003500780b */ /* 0x000fe20003f4e000 */
[----:B------:R-:W-:Y:S01]  /*22c0*/  FFMA R39, R39, UR6, -R0 ;  /* 0x0000000627277c23 */ /* 0x000fe20008000800 */
[----:B------:R-:W-:-:S02]  /*22d0*/  ULDC UR6, c[0x0][0x604] ;  /* 0x0001810000067ab9 */ /* 0x000fc40000000800 */
[--C-:B------:R-:W-:Y:S01]  /*22e0*/  FFMA R42, R42, UR6, -R0.reuse ;  /* 0x000000062a2a7c23 */ /* 0x100fe20008000800 */
[----:B------:R-:W-:Y:S01]  /*22f0*/  @!P6 FMUL R48, R48, 0.5 ;  /* 0x3f0000003030e820 */ /* 0x000fe20000400000 */
[----:B------:R-:W2:Y:S01]  /*2300*/  MUFU.EX2 R164, R49 ;  /* 0x0000003100a47308 */ /* 0x000ea20000000800 */
[----:B-1----:R-:W-:Y:S01]  /*2310*/  @!P4 FMUL R162, R162, R162 ;  /* 0x000000a2a2a2c220 */ /* 0x002fe20000400000 */
[----:B------:R-:W-:Y:S01]  /*2320*/  FSETP.GEU.AND P4, PT, R27, -126, PT ;  /* 0xc2fc00001b00780b */ /* 0x000fe20003f8e000 */
[----:B------:R-:W-:Y:S02]  /*2330*/  ULDC UR6, c[0x0][0x604] ;  /* 0x0001810000067ab9 */ /* 0x000fe40000000800 */
[--C-:B------:R-:W-:Y:S01]  /*2340*/  FFMA R43, R43, UR6, -R0.reuse ;  /* 0x000000062b2b7c23 */ /* 0x100fe20008000800 */
[----:B------:R-:W-:Y:S01]  /*2350*/  ULDC UR6, c[0x0][0x604] ;  /* 0x0001810000067ab9 */ /* 0x000fe20000000800 */
[----:B------:R-:W-:Y:S01]  /*2360*/  @!P2 FMUL R53, R53, 0.5 ;  /* 0x3f0000003535a820 */ /* 0x000fe20000400000 */
[----:B------:R-:W1:Y:S01]  /*2370*/  MUFU.EX2 R17, R52 ;  /* 0x0000003400117308 */ /* 0x000e620000000800 */
[----:B---3--:R-:W-:Y:S01]  /*2380*/  @!P3 FMUL R11, R11, R11 ;  /* 0x0000000b0b0bb220 */ /* 0x008fe20000400000 */
[----:B------:R-:W-:Y:S01]  /*2390*/  FSETP.GEU.AND P3, PT, R26, -126, PT ;  /* 0xc2fc00001a00780b */ /* 0x000fe20003f6e000 */
[--C-:B------:R-:W-:Y:S01]  /*23a0*/  FFMA R51, R51, UR6, -R0.reuse ;  /* 0x0000000633337c23 */ /* 0x100fe20008000800 */
[----:B------:R-:W-:Y:S01]  /*23b0*/  ULDC UR6, c[0x0][0x604] ;  /* 0x0001810000067ab9 */ /* 0x000fe20000000800 */
[----:B------:R-:W-:Y:S01]  /*23c0*/  FADD R19, R154, R11 ;  /* 0x0000000b9a137221 */ /* 0x000fe20000000000 */
[----:B------:R-:W-:Y:S01]  /*23d0*/  FFMA R46, R46, UR6, -R0 ;  /* 0x000000062e2e7c23 */ /* 0x000fe20008000800 */
[----:B------:R-:W-:Y:S01]  /*23e0*/  @!P4 FMUL R27, R27, 0.5 ;  /* 0x3f0000001b1bc820 */ /* 0x000fe20000400000 */
[----:B------:R-:W3:Y:S01]  /*23f0*/  MUFU.EX2 R7, R48 ;  /* 0x0000003000077308 */ /* 0x000ee20000000800 */
[----:B--2---:R-:W-:Y:S01]  /*2400*/  @!P5 FMUL R164, R164, R164 ;  /* 0x000000a4a4a4d220 */ /* 0x004fe20000400000 */
[----:B------:R-:W-:Y:S01]  /*2410*/  FSETP.GEU.AND P5, PT, R31, -126, PT ;  /* 0xc2fc00001f00780b */ /* 0x000fe20003fae000 */
[----:B------:R-:W-:Y:S01]  /*2420*/  ULDC UR6, c[0x0][0x604] ;  /* 0x0001810000067ab9 */ /* 0x000fe20000000800 */
[----:B------:R-:W-:Y:S01]  /*2430*/  FADD R21, R29, R162 ;  /* 0x000000a21d157221 */ /* 0x000fe20000000000 */
        /* <DEDUP_REMOVED lines=8> */
[----:B------:R-:W-:Y:S01]  /*24c0*/  F2FP.BF16.F32.PACK_AB R154, R29, R154 ;  /* 0x0000009a1d9a723e */ /* 0x000fe200000010ff */
[----:B------:R-:W-:Y:S01]  /*24d0*/  FFMA R0, R54, UR6, -R0 ;  /* 0x0000000636007c23 */ /* 0x000fe20008000800 */
[----:B------:R-:W-:Y:S01]  /*24e0*/  @!P5 FMUL R31, R31, 0.5 ;  /* 0x3f0000001f1fd820 */ /* 0x000fe20000400000 */
[----:B------:R-:W1:Y:S01]  /*24f0*/  MUFU.EX2 R6, R27 ;  /* 0x0000001b00067308 */ /* 0x000e620000000800 */
[----:B---3--:R-:W-:Y:S01]  /*2500*/  @!P6 FMUL R7, R7, R7 ;  /* 0x000000070707e220 */ /* 0x008fe20000400000 */
[----:B------:R-:W-:-:S02]  /*2510*/  FSETP.GEU.AND P6, PT, R30, -126, PT ;  /* 0xc2fc00001e00780b */ /* 0x000fc40003fce000 */
[----:B------:R-:W-:Y:S01]  /*2520*/  F2FP.BF16.F32.PACK_AB R162, R162, R11 ;  /* 0x0000000ba2a2723e */ /* 0x000fe200000010ff */
[----:B------:R-:W-:Y:S01]  /*2530*/  FADD R24, R156, R7 ;  /* 0x000000079c187221 */ /* 0x000fe20000000000 */
[----:B------:R-:W-:Y:S01]  /*2540*/  F2FP.BF16.F32.PACK_AB R156, R33, R156 ;  /* 0x0000009c219c723e */ /* 0x000fe200000010ff */
[----:B------:R-:W-:Y:S01]  /*2550*/  @!P1 FMUL R34, R34, 0.5 ;  /* 0x3f00000022229820 */ /* 0x000fe20000400000 */
[----:B------:R3:W4:Y:S01]  /*2560*/  MUFU.EX2 R153, R26 ;  /* 0x0000001a00997308 */ /* 0x0007220000000800 */
[----:B--2---:R-:W-:Y:S01]  /*2570*/  @!P2 FMUL R166, R166, R166 ;  /* 0x000000a6a6a6a220 */ /* 0x004fe20000400000 */
[----:B------:R-:W-:Y:S01]  /*2580*/  FSETP.GEU.AND P2, PT, R35, -126, PT ;  /* 0xc2fc00002300780b */ /* 0x000fe20003f4e000 */
[----:B------:R-:W-:Y:S01]  /*2590*/  FADD R23, R3, R24 ;  /* 0x0000001803177221 */ /* 0x000fe20000000000 */
[----:B------:R-:W-:Y:S01]  /*25a0*/  FADD R3, R25, R160 ;  /* 0x000000a019037221 */ /* 0x000fe20000000000 */
[----:B------:R-:W-:Y:S01]  /*25b0*/  FADD R24, R33, R164 ;  /* 0x000000a421187221 */ /* 0x000fe20000000000 */
[----:B------:R-:W-:Y:S01]  /*25c0*/  FADD R28, R37, R166 ;  /* 0x000000a6251c7221 */ /* 0x000fe20000000000 */
[----:B------:R-:W-:Y:S01]  /*25d0*/  @!P6 FMUL R30, R30, 0.5 ;  /* 0x3f0000001e1ee820 */ /* 0x000fe20000400000 */
[----:B------:R-:W2:Y:S01]  /*25e0*/  MUFU.EX2 R10, R31 ;  /* 0x0000001f000a7308 */ /* 0x000ea20000000800 */
[----:B-1----:R-:W-:Y:S01]  /*25f0*/  @!P4 FMUL R6, R6, R6 ;  /* 0x000000060606c220 */ /* 0x002fe20000400000 */
[----:B------:R-:W-:Y:S01]  /*2600*/  FSETP.GEU.AND P4, PT, R39, -126, PT ;  /* 0xc2fc00002700780b */ /* 0x000fe20003f8e000 */
[----:B---3--:R-:W-:Y:S01]  /*2610*/  FADD R26, R158, R17 ;  /* 0x000000119e1a7221 */ /* 0x008fe20000000000 */
[----:B------:R-:W-:Y:S01]  /*2620*/  FADD R3, R3, R24 ;  /* 0x0000001803037221 */ /* 0x000fe20000000000 */
[----:B------:R-:W-:Y:S01]  /*2630*/  FADD R28, R21, R28 ;  /* 0x0000001c151c7221 */ /* 0x000fe20000000000 */
[----:B------:R-:W-:Y:S01]  /*2640*/  F2FP.BF16.F32.PACK_AB R158, R37, R158 ;  /* 0x0000009e259e723e */ /* 0x000fe200000010ff */
[----:B------:R-:W-:Y:S01]  /*2650*/  @!P2 FMUL R35, R35, 0.5 ;  /* 0x3f0000002323a820 */ /* 0x000fe20000400000 */
[----:B------:R-:W1:Y:S01]  /*2660*/  MUFU.EX2 R157, R34 ;  /* 0x00000022009d7308 */ /* 0x000e620000000800 */
[----:B----4-:R-:W-:Y:S01]  /*2670*/  @!P3 FMUL R153, R153, R153 ;  /* 0x000000999999b220 */ /* 0x010fe20000400000 */
[----:B------:R-:W-:Y:S01]  /*2680*/  FSETP.GEU.AND P3, PT, R38, -126, PT ;  /* 0xc2fc00002600780b */ /* 0x000fe20003f6e000 */
[----:B------:R-:W-:Y:S01]  /*2690*/  FADD R26, R19, R26 ;  /* 0x0000001a131a7221 */ /* 0x000fe20000000000 */
[----:B------:R-:W-:Y:S01]  /*26a0*/  FADD R28, R3, R28 ;  /* 0x0000001c031c7221 */ /* 0x000fe20000000000 */
[----:B------:R-:W-:-:S02]  /*26b0*/  MOV R3, UR18 ;  /* 0x0000001200037c02 */ /* 0x000fc40008000f00 */
[----:B------:R-:W-:Y:S01]  /*26c0*/  @!P4 FMUL R39, R39, 0.5 ;  /* 0x3f0000002727c820 */ /* 0x000fe20000400000 */
[----:B------:R-:W3:Y:S01]  /*26d0*/  MUFU.EX2 R155, R30 ;  /* 0x0000001e009b7308 */ /* 0x000ee20000000800 */
[----:B--2---:R-:W-:Y:S01]  /*26e0*/  @!P5 FMUL R10, R10, R10 ;  /* 0x0000000a0a0ad220 */ /* 0x004fe20000400000 */
[----:B------:R-:W-:Y:S01]  /*26f0*/  FSETP.GEU.AND P5, PT, R43, -126, PT ;  /* 0xc2fc00002b00780b */ /* 0x000fe20003fae000 */
[----:B------:R-:W-:Y:S01]  /*2700*/  FADD R23, R23, R26 ;  /* 0x0000001a17177221 */ /* 0x000fe20000000000 */
[----:B------:R2:W-:Y:S01]  /*2710*/  SYNCS.ARRIVE.TRANS64.A1T0 RZ, [R3+UR15], RZ ;  /* 0x000000ff03ff79a7 */ /* 0x0005e2000810000f */
[----:B------:R-:W-:Y:S02]  /*2720*/  F2FP.BF16.F32.PACK_AB R160, R160, R9 ;  /* 0x00000009a0a0723e */ /* 0x000fe400000010ff */
[----:B------:R-:W-:Y:S01]  /*2730*/  @!P3 FMUL R38, R38, 0.5 ;  /* 0x3f0000002626b820 */ /* 0x000fe20000400000 */
[----:B------:R-:W4:Y:S01]  /*2740*/  MUFU.EX2 R18, R35 ;  /* 0x0000002300127308 */ /* 0x000f220000000800 */
[----:B-1----:R-:W-:Y:S01]  /*2750*/  @!P1 FMUL R157, R157, R157 ;  /* 0x0000009d9d9d9220 */ /* 0x002fe20000400000 */
[----:B------:R-:W-:Y:S01]  /*2760*/  FSETP.GEU.AND P1, PT, R51, -126, PT ;  /* 0xc2fc00003300780b */ /* 0x000fe20003f2e000 */
[----:B--2---:R-:W-:Y:S01]  /*2770*/  FADD R3, R23, R28 ;  /* 0x0000001c17037221 */ /* 0x004fe20000000000 */
[----:B------:R-:W-:-:S03]  /*2780*/  F2FP.BF16.F32.PACK_AB R164, R164, R7 ;  /* 0x00000007a4a4723e */ /* 0x000fc600000010ff */
[----:B------:R-:W-:Y:S01]  /*2790*/  @!P5 FMUL R43, R43, 0.5 ;  /* 0x3f0000002b2bd820 */ /* 0x000fe20000400000 */
[----:B------:R-:W1:Y:S01]  /*27a0*/  MUFU.EX2 R20, R39 ;  /* 0x0000002700147308 */ /* 0x000e620000000800 */
[----:B---3--:R-:W-:Y:S01]  /*27b0*/  @!P6 FMUL R155, R155, R155 ;  /* 0x0000009b9b9be220 */ /* 0x008fe20000400000 */
[----:B------:R-:W-:Y:S02]  /*27c0*/  FSETP.GEU.AND P6, PT, R42, -126, PT ;  /* 0xc2fc00002a00780b */ /* 0x000fe40003fce000 */
[----:B------:R-:W-:-:S03]  /*27d0*/  F2FP.BF16.F32.PACK_AB R166, R166, R17 ;  /* 0x00000011a6a6723e */ /* 0x000fc600000010ff */
[----:B------:R-:W-:Y:S01]  /*27e0*/  @!P1 FMUL R51, R51, 0.5 ;  /* 0x3f00000033339820 */ /* 0x000fe20000400000 */
[----:B------:R-:W2:Y:S01]  /*27f0*/  MUFU.EX2 R159, R38 ;  /* 0x00000026009f7308 */ /* 0x000ea20000000800 */
[----:B----4-:R-:W-:Y:S01]  /*2800*/  @!P2 FMUL R18, R18, R18 ;  /* 0x000000121212a220 */ /* 0x010fe20000400000 */
[----:B------:R-:W-:-:S05]  /*2810*/  FSETP.GEU.AND P2, PT, R46, -126, PT ;  /* 0xc2fc00002e00780b */ /* 0x000fca0003f4e000 */
[----:B------:R-:W-:Y:S01]  /*2820*/  @!P6 FMUL R42, R42, 0.5 ;  /* 0x3f0000002a2ae820 */ /* 0x000fe20000400000 */
[----:B------:R-:W3:Y:S01]  /*2830*/  MUFU.EX2 R161, R43 ;  /* 0x0000002b00a17308 */ /* 0x000ee20000000800 */
[----:B-1----:R-:W-:Y:S01]  /*2840*/  @!P4 FMUL R20, R20, R20 ;  /* 0x000000141414c220 */ /* 0x002fe20000400000 */
[----:B------:R-:W-:-:S05]  /*2850*/  FSETP.GEU.AND P4, PT, R50, -126, PT ;  /* 0xc2fc00003200780b */ /* 0x000fca0003f8e000 */
[----:B------:R-:W-:Y:S01]  /*2860*/  @!P2 FMUL R46, R46, 0.5 ;  /* 0x3f0000002e2ea820 */ /* 0x000fe20000400000 */
[----:B------:R-:W1:Y:S01]  /*2870*/  MUFU.EX2 R165, R51 ;  /* 0x0000003300a57308 */ /* 0x000e620000000800 */
[----:B--2---:R-:W-:Y:S01]  /*2880*/  @!P3 FMUL R159, R159, R159 ;  /* 0x0000009f9f9fb220 */ /* 0x004fe20000400000 */
[----:B------:R-:W-:-:S05]  /*2890*/  FSETP.GEU.AND P3, PT, R47, -126, PT ;  /* 0xc2fc00002f00780b */ /* 0x000fca0003f6e000 */
[----:B------:R-:W-:Y:S01]  /*28a0*/  @!P4 FMUL R50, R50, 0.5 ;  /* 0x3f0000003232c820 */ /* 0x000fe20000400000 */
[----:B------:R-:W2:Y:S01]  /*28b0*/  MUFU.EX2 R42, R42 ;  /* 0x0000002a002a7308 */ /* 0x000ea20000000800 */
[----:B---3--:R-:W-:Y:S01]  /*28c0*/  @!P5 FMUL R161, R161, R161 ;  /* 0x000000a1a1a1d220 */ /* 0x008fe20000400000 */
[----:B------:R-:W-:-:S03]  /*28d0*/  FSETP.GEU.AND P5, PT, R55, -126, PT ;  /* 0xc2fc00003700780b */ /* 0x000fc60003fae000 */
[----:B------:R-:W-:Y:S02]  /*28e0*/  FADD R27, R6, R161 ;  /* 0x000000a1061b7221 */ /* 0x000fe40000000000 */
[----:B------:R-:W-:Y:S01]  /*28f0*/  @!P3 FMUL R47, R47, 0.5 ;  /* 0x3f0000002f2fb820 */ /* 0x000fe20000400000 */
[----:B------:R-:W3:Y:S01]  /*2900*/  MUFU.EX2 R46, R46 ;  /* 0x0000002e002e7308 */ /* 0x000ee20000000800 */
[----:B-1----:R-:W-:Y:S01]  /*2910*/  @!P1 FMUL R165, R165, R165 ;  /* 0x000000a5a5a59220 */ /* 0x002fe20000400000 */
[----:B------:R-:W-:-:S03]  /*2920*/  FSETP.GEU.AND P1, PT, R0, -126, PT ;  /* 0xc2fc00000000780b */ /* 0x000fc60003f2e000 */
[----:B------:R-:W-:Y:S02]  /*2930*/  FADD R30, R18, R165 ;  /* 0x000000a5121e7221 */ /* 0x000fe40000000000 */
[----:B------:R-:W-:Y:S01]  /*2940*/  @!P5 FMUL R55, R55, 0.5 ;  /* 0x3f0000003737d820 */ /* 0x000fe20000400000 */
[----:B------:R-:W1:Y:S01]  /*2950*/  MUFU.EX2 R163, R47 ;  /* 0x0000002f00a37308 */ /* 0x000e620000000800 */
[----:B--2---:R-:W-:Y:S01]  /*2960*/  @!P6 FMUL R42, R42, R42 ;  /* 0x0000002a2a2ae220 */ /* 0x004fe20000400000 */
[----:B------:R-:W-:-:S04]  /*2970*/  FADD R31, R27, R30 ;  /* 0x0000001e1b1f7221 */ /* 0x000fc80000000000 */
[----:B------:R-:W-:Y:S01]  /*2980*/  F2FP.BF16.F32.PACK_AB R161, R161, R42 ;  /* 0x0000002aa1a1723e */ /* 0x000fe200000010ff */
[----:B------:R-:W-:Y:S01]  /*2990*/  @!P1 FMUL R0, R0, 0.5 ;  /* 0x3f00000000009820 */ /* 0x000fe20000400000 */
[----:B------:R-:W2:Y:S01]  /*29a0*/  MUFU.EX2 R50, R50 ;  /* 0x0000003200327308 */ /* 0x000ea20000000800 */
[----:B---3--:R-:W-:-:S04]  /*29b0*/  @!P2 FMUL R46, R46, R46 ;  /* 0x0000002e2e2ea220 */ /* 0x008fc80000400000 */
[----:B------:R-:W-:Y:S01]  /*29c0*/  FADD R19, R155, R46 ;  /* 0x0000002e9b137221 */ /* 0x000fe20000000000 */
[----:B------:R-:W-:Y:S02]  /*29d0*/  F2FP.BF16.F32.PACK_AB R155, R10, R155 ;  /* 0x0000009b0a9b723e */ /* 0x000fe400000010ff */
[----:B------:R-:W3:Y:S01]  /*29e0*/  MUFU.EX2 R167, R55 ;  /* 0x0000003700a77308 */ /* 0x000ee20000000800 */
[----:B-1----:R-:W-:-:S04]  /*29f0*/  @!P3 FMUL R163, R163, R163 ;  /* 0x000000a3a3a3b220 */ /* 0x002fc80000400000 */
[----:B------:R-:W-:Y:S01]  /*2a00*/  FADD R21, R10, R163 ;  /* 0x000000a30a157221 */ /* 0x000fe20000000000 */
[----:B------:R-:W-:Y:S02]  /*2a10*/  F2FP.BF16.F32.PACK_AB R163, R163, R46 ;  /* 0x0000002ea3a3723e */ /* 0x000fe400000010ff */
[----:B------:R1:W4:Y:S01]  /*2a20*/  MUFU.EX2 R168, R0 ;  /* 0x0000000000a87308 */ /* 0x0003220000000800 */
[----:B--2---:R-:W-:-:S04]  /*2a30*/  @!P4 FMUL R50, R50, R50 ;  /* 0x000000323232c220 */ /* 0x004fc80000400000 */
[----:B------:R-:W-:Y:S01]  /*2a40*/  FADD R27, R157, R50 ;  /* 0x000000329d1b7221 */ /* 0x000fe20000000000 */
[----:B------:R-:W-:Y:S02]  /*2a50*/  F2FP.BF16.F32.PACK_AB R157, R18, R157 ;  /* 0x0000009d129d723e */ /* 0x000fe400000010ff */
[----:B------:R-:W-:Y:S01]  /*2a60*/  F2FP.BF16.F32.PACK_AB R165, R165, R50 ;  /* 0x00000032a5a5723e */ /* 0x000fe200000010ff */
[----:B---3--:R-:W-:Y:S01]  /*2a70*/  @!P5 FMUL R167, R167, R167 ;  /* 0x000000a7a7a7d220 */ /* 0x008fe20000400000 */
[----:B-1----:R-:W-:Y:S01]  /*2a80*/  FADD R0, R153, R42 ;  /* 0x0000002a99007221 */ /* 0x002fe20000000000 */
[----:B------:R-:W-:Y:S02]  /*2a90*/  F2FP.BF16.F32.PACK_AB R153, R6, R153 ;  /* 0x000000990699723e */ /* 0x000fe400000010ff */
[----:B------:R-:W-:Y:S01]  /*2aa0*/  FADD R30, R20, R167 ;  /* 0x000000a7141e7221 */ /* 0x000fe20000000000 */
[----:B------:R-:W-:Y:S01]  /*2ab0*/  FADD R0, R0, R27 ;  /* 0x0000001b00007221 */ /* 0x000fe20000000000 */
[----:B----4-:R-:W-:-:S02]  /*2ac0*/  @!P1 FMUL R168, R168, R168 ;  /* 0x000000a8a8a89220 */ /* 0x010fc40000400000 */
[----:B------:R-:W-:Y:S02]  /*2ad0*/  FADD R30, R21, R30 ;  /* 0x0000001e151e7221 */ /* 0x000fe40000000000 */
[----:B------:R-:W-:Y:S02]  /*2ae0*/  FADD R24, R159, R168 ;  /* 0x000000a89f187221 */ /* 0x000fe40000000000 */
[----:B------:R-:W-:Y:S01]  /*2af0*/  FADD R31, R31, R30 ;  /* 0x0000001e1f1f7221 */ /* 0x000fe20000000000 */
[----:B------:R-:W-:Y:S01]  /*2b00*/  F2FP.BF16.F32.PACK_AB R159, R20, R159 ;  /* 0x0000009f149f723e */ /* 0x000fe200000010ff */
[----:B------:R-:W-:-:S04]  /*2b10*/  FADD R19, R19, R24 ;  /* 0x0000001813137221 */ /* 0x000fc80000000000 */
[----:B------:R-:W-:-:S04]  /*2b20*/  FADD R0, R0, R19 ;  /* 0x0000001300007221 */ /* 0x000fc80000000000 */
[----:B------:R-:W-:Y:S01]  /*2b30*/  FADD R0, R0, R31 ;  /* 0x0000001f00007221 */ /* 0x000fe20000000000 */
[----:B------:R-:W-:Y:S06]  /*2b40*/  @!P0 BRA `(.L_x_19) ;  /* 0x0000000000048947 */ /* 0x000fec0003800000 */
[----:B------:R-:W-:Y:S01]  /*2b50*/  BPT.TRAP 0x1 ;  /* 0x000000040000795c */ /* 0x000fe20000300000 */
.L_x_19:
[----:B------:R-:W-:-:S13]  /*2b60*/  R2UR UR6, R16 ;  /* 0x00000000100672ca */ /* 0x000fda00000e0000 */
[----:B------:R-:W1:Y:S01]  /*2b70*/  SYNCS.PHASECHK.TRANS64.TRYWAIT P1, [UR6+0x38008], R56 ;  /* 0x03800838ff0075a7 */ /* 0x000e620008020146 */
[----:B------:R-:W-:-:S06]  /*2b80*/  ULOP3.LUT UR6, UR11, 0x2000000, URZ, 0xfc, !UPT ;  /* 0x020000000b067892 */ /* 0x000fcc000f8efc3f */
[----:B------:R-:W-:Y:S01]  /*2b90*/  MOV R184, UR6 ;  /* 0x0000000600b87c02 */ /* 0x000fe20008000f00 */
[----:B-1----:R-:W-:Y:S06]  /*2ba0*/  @!P1 BRA `(.L_x_20) ;  /* 0x0000006c00549947 */ /* 0x002fec0003800000 */
.L_x_104:
[----:B------:R-:W-:Y:S01]  /*2bb0*/  R2UR UR10, R184 ;  /* 0x00000000b80a72ca */ /* 0x000fe200000e0000 */
[----:B-1----:R-:W-:Y:S01]  /*2bc0*/  WARPGROUP.ARRIVE ;  /* 0x00000000000079c5 */ /* 0x002fe20000000000 */
[----:B------:R-:W-:Y:S01]  /*2bd0*/  UMOV UR7, 0x40000040 ;  /* 0x4000004000077882 */ /* 0x000fe20000000000 */
[----:B------:R-:W-:-:S10]  /*2be0*/  F2FP.BF16.F32.PACK_AB R167, R167, R168 ;  /* 0x000000a8a7a7723e */ /* 0x000fd400000010ff */
[----:B------:R-:W-:-:S09]  /*2bf0*/  UIADD3 UR6, UR10, 0x800, URZ ;  /* 0x000008000a067890 */ /* 0x000fd2000fffe03f */
[----:B------:R-:W-:Y:S01]  /*2c00*/  HGMMA.64x256x16.F32.BF16 R24, R152, gdesc[UR4].tnspB, RZ, !UPT, gsb0 ;  /* 0x43e0000498187df0 */ /* 0x000fe2000c0018ff */
[----:B------:R-:W-:Y:S01]  /*2c10*/  UIADD3 UR6, UR10, 0x880, URZ ;  /* 0x000008800a067890 */ /* 0x000fe2000fffe03f */
[----:B------:R-:W-:Y:S01]  /*2c20*/  UMOV UR7, 0x40000040 ;  /* 0x4000004000077882 */ /* 0x000fe20000000000 */
[----:B------:R-:W-:Y:S02]  /*2c30*/  WARPGROUP.DEPBAR.LE gsb0, 0x0 ;  /* 0x00008000000079c5 */ /* 0x000fe40000010000 */
[----:B------:R-:W-:-:S15]  /*2c40*/  WARPGROUP.ARRIVE ;  /* 0x00000000000079c5 */ /* 0x000fde0000000000 */
[----:B------:R-:W-:-:S08]  /*2c50*/  NOP ;  /* 0x0000000000007918 */ /* 0x000fd00000000000 */
[----:B------:R-:W-:Y:S01]  /*2c60*/  HGMMA.64x256x16.F32.BF16 R24, R156, gdesc[UR4].tnspB, R24, gsb0 ;  /* 0x43e000049c187df0 */ /* 0x000fe20008001818 */
        /* <DEDUP_REMOVED lines=11> */
[----:B------:R-:W-:Y:S03]  /*2d20*/  HGMMA.64x256x16.F32.BF16 R24, R164, gdesc[UR4].tnspB, R24, gsb0 ;  /* 0x43e00004a4187df0 */ /* 0x000fe60008001818 */
[----:B------:R-:W-:Y:S02]  /*2d30*/  WARPGROUP.DEPBAR.LE gsb0, 0x0 ;  /* 0x00008000000079c5 */ /* 0x000fe40000010000 */
[----:B------:R-:W-:Y:S05]  /*2d40*/  @!P0 BRA `(.L_x_21) ;  /* 0x0000000000048947 */ /* 0x000fea0003800000 */
[----:B------:R-:W-:Y:S01]  /*2d50*/  BPT.TRAP 0x1 ;  /* 0x000000040000795c */ /* 0x000fe20000300000 */
.L_x_21:
[----:B------:R-:W-:Y:S01]  /*2d60*/  R2UR UR6, R16 ;  /* 0x00000000100672ca */ /* 0x000fe200000e0000 */
[----:B------:R-:W-:-:S06]  /*2d70*/  UISETP.GT.U32.AND UP0, UPT, UR14, 0x1, UPT ;  /* 0x000000010e00788c */ /* 0x000fcc000bf04070 */
[----:B------:R-:W-:-:S06]  /*2d80*/  PLOP3.LUT P1, PT, PT, PT, UP0, 0x80, 0x0 ;  /* 0x000000000000781c */ /* 0x000fcc0003f2f008 */
[----:B------:R-:W-:-:S04]  /*2d90*/  UIADD3 UR6, UR6, 0x38028, URZ ;  /* 0x0003802806067890 */ /* 0x000fc8000fffe03f */
[----:B------:R-:W-:-:S09]  /*2da0*/  UPRMT UR6, URZ, 0x654, UR6 ;  /* 0x000006543f067896 */ /* 0x000fd20008000006 */
[----:B------:R-:W-:Y:S01]  /*2db0*/  SYNCS.ARRIVE.TRANS64.RED.A1T0 RZ, [UR6], RZ ;  /* 0x000000ffffff79a7 */ /* 0x000fe20008100406 */
[----:B------:R-:W-:Y:S05]  /*2dc0*/  @P1 BRA `(.L_x_22) ;  /* 0x0000000000041947 */ /* 0x000fea0003800000 */
[----:B------:R-:W-:Y:S01]  /*2dd0*/  BPT.TRAP 0x1 ;  /* 0x000000040000795c */ /* 0x000fe20000300000 */
.L_x_22:
[----:B------:R-:W-:Y:S02]  /*2de0*/  ULDC UR6, c[0x0][0x28c] ;  /* 0x0000a30000067ab9 */ /* 0x000fe40000000800 */
[----:B------:R-:W-:-:S06]  /*2df0*/  UISETP.GE.AND UP0, UPT, UR6, 0x41, UPT ;  /* 0x000000410600788c */ /* 0x000fcc000bf06270 */
[----:B------:R-:W-:-:S13]  /*2e00*/  PLOP3.LUT P2, PT, PT, PT, UP0, 0x80, 0x0 ;  /* 0x000000000000781c */ /* 0x000fda0003f4f008 */
[----:B------:R-:W-:Y:S05]  /*2e10*/  @!P2 BRA `(.L_x_23) ;  /* 0x00000024004ca947 */ /* 0x000fea0003800000 */
[----:B------:R-:W-:Y:S01]  /*2e20*/  UIADD3 UR6, UR6, 0x3f, URZ ;  /* 0x0000003f06067890 */ /* 0x000fe2000fffe03f */
[----:B------:R-:W-:Y:S01]  /*2e30*/  MOV R7, R5 ;  /* 0x0000000500077202 */ /* 0x000fe20000000f00 */
[----:B------:R-:W-:Y:S01]  /*2e40*/  UMOV UR60, 0x2 ;  /* 0x00000002003c7882 */ /* 0x000fe20000000000 */
[----:B------:R-:W-:Y:S01]  /*2e50*/  MOV R9, R4 ;  /* 0x0000000400097202 */ /* 0x000fe20000000f00 */
[----:B------:R-:W-:Y:S01]  /*2e60*/  USHF.R.S32.HI UR7, URZ, 0x1f, UR6 ;  /* 0x0000001f3f077899 */ /* 0x000fe20008011406 */
[----:B------:R-:W-:-:S03]  /*2e70*/  ULDC UR61, c[0x0][0x604] ;  /* 0x00018100003d7ab9 */ /* 0x000fc60000000800 */
[----:B------:R-:W-:-:S03]  /*2e80*/  ULEA.HI UR7, UR7, UR6, URZ, 0x6 ;  /* 0x0000000607077291 */ /* 0x000fc6000f8f303f */
[----:B------:R-:W-:Y:S01]  /*2e90*/  UMOV UR6, URZ ;  /* 0x0000003f00067c82 */ /* 0x000fe20008000000 */
[----:B------:R-:W-:Y:S01]  /*2ea0*/  USHF.R.S32.HI UR7, URZ, 0x6, UR7 ;  /* 0x000000063f077899 */ /* 0x000fe20008011407 */
[----:B------:R-:W-:Y:S01]  /*2eb0*/  MOV R11, UR6 ;  /* 0x00000006000b7c02 */ /* 0x000fe20008000f00 */
[----:B------:R-:W-:Y:S02]  /*2ec0*/  UMOV UR6, 0x1 ;  /* 0x0000000100067882 */ /* 0x000fe40000000000 */
[----:B------:R-:W-:Y:S02]  /*2ed0*/  MOV R186, UR6 ;  /* 0x0000000600ba7c02 */ /* 0x000fe40008000f00 */
[----:B------:R-:W-:-:S07]  /*2ee0*/  MOV R185, UR7 ;  /* 0x0000000700b97c02 */ /* 0x000fce0008000f00 */
.L_x_34:
[----:B------:R-:W-:-:S13]  /*2ef0*/  PLOP3.LUT P3, PT, PT, PT, UP1, 0x80, 0x0 ;  /* 0x000000000000781c */ /* 0x000fda0003f6f018 */
[----:B------:R-:W-:Y:S05]  /*2f00*/  @!P3 BRA `(.L_x_24) ;  /* 0x000000000004b947 */ /* 0x000fea0003800000 */
[----:B------:R-:W-:Y:S01]  /*2f10*/  BPT.TRAP 0x1 ;  /* 0x000000040000795c */ /* 0x000fe20000300000 */
.L_x_24:
[----:B------:R-:W-:Y:S02]  /*2f20*/  R2UR UR6, R16 ;  /* 0x00000000100672ca */ /* 0x000fe400000e0000 */
[----:B------:R-:W-:-:S11]  /*2f30*/  R2UR UR7, R11 ;  /* 0x000000000b0772ca */ /* 0x000fd600000e0000 */
[----:B------:R-:W-:Y:S02]  /*2f40*/  ULEA UR6, UR60, UR6, 0x3 ;  /* 0x000000063c067291 */ /* 0x000fe4000f8e183f */
[----:B------:R-:W-:-:S04]  /*2f50*/  MOV R4, UR7 ;  /* 0x0000000700047c02 */ /* 0x000fc80008000f00 */
[----:B------:R-:W-:-:S04]  /*2f60*/  SHF.L.U32 R4, R4, 0x1f, RZ ;  /* 0x0000001f04047819 */ /* 0x000fc800000006ff */
[----:B------:R-:W1:Y:S02]  /*2f70*/  SYNCS.PHASECHK.TRANS64.TRYWAIT P2, [UR6+0x38000], R4 ;  /* 0x03800004ff0075a7 */ /* 0x000e640008040146 */
[----:B-1----:R-:W-:Y:S05]  /*2f80*/  @!P2 BRA `(.L_x_25) ;  /* 0x000000680078a947 */ /* 0x002fea0003800000 */
.L_x_105:
[----:B------:R-:W-:Y:S01]  /*2f90*/  R2UR UR6, R22 ;  /* 0x00000000160672ca */ /* 0x000fe200000e0000 */
[----:B------:R-:W-:Y:S01]  /*2fa0*/  WARPGROUP.ARRIVE ;  /* 0x00000000000079c5 */ /* 0x000fe20000000000 */
[----:B-1----:R-:W-:Y:S01]  /*2fb0*/  MOV R4, UR53 ;  /* 0x0000003500047c02 */ /* 0x002fe20008000f00 */
[----:B------:R-:W-:Y:S01]  /*2fc0*/  UMOV UR55, 0x40000040 ;  /* 0x4000004000377882 */ /* 0x000fe20000000000 */
[----:B------:R-:W-:Y:S01]  /*2fd0*/  MOV R5, UR52 ;  /* 0x0000003400057c02 */ /* 0x000fe20008000f00 */
[----:B------:R-:W-:Y:S01]  /*2fe0*/  UMOV UR59, 0x40000040 ;  /* 0x40000040003b7882 */ /* 0x000fe20000000000 */
[----:B------:R-:W-:Y:S01]  /*2ff0*/  R2UR UR52, R12 ;  /* 0x000000000c3472ca */ /* 0x000fe200000e0000 */
[----:B------:R-:W-:Y:S01]  /*3000*/  UMOV UR11, 0x40000040 ;  /* 0x40000040000b7882 */ /* 0x000fe20000000000 */
[----:B------:R-:W-:Y:S01]  /*3010*/  R2UR UR53, R13 ;  /* 0x000000000d3572ca */ /* 0x000fe200000e0000 */
[----:B------:R-:W-:Y:S01]  /*3020*/  UMOV UR15, 0x40000040 ;  /* 0x40000040000f7882 */ /* 0x000fe20000000000 */
[----:B------:R-:W-:Y:S01]  /*3030*/  MOV R6, UR57 ;  /* 0x0000003900067c02 */ /* 0x000fe20008000f00 */
[----:B------:R-:W-:Y:S01]  /*3040*/  UMOV UR19, 0x40000040 ;  /* 0x4000004000137882 */ /* 0x000fe20000000000 */
[----:B------:R-:W-:Y:S01]  /*3050*/  MOV R10, UR56 ;  /* 0x00000038000a7c02 */ /* 0x000fe20008000f00 */
[----:B------:R-:W-:Y:S01]  /*3060*/  ULEA UR6, UR60, UR6, 0xb ;  /* 0x000000063c067291 */ /* 0x000fe2000f8e583f */
[----:B------:R-:W-:Y:S01]  /*3070*/  R2UR UR56, R14 ;  /* 0x000000000e3872ca */ /* 0x000fe200000e0000 */
[----:B------:R-:W-:Y:S01]  /*3080*/  UMOV UR23, 0x40000040 ;  /* 0x4000004000177882 */ /* 0x000fe20000000000 */
[----:B------:R-:W-:Y:S01]  /*3090*/  R2UR UR57, R15 ;  /* 0x000000000f3972ca */ /* 0x000fe200000e0000 */
[----:B------:R-:W-:-:S02]  /*30a0*/  UIADD3 UR7, UR6, 0x2, URZ ;  /* 0x0000000206077890 */ /* 0x000fc4000fffe03f */
[----:B------:R-:W-:Y:S02]  /*30b0*/  UIADD3 UR10, UR6, 0x4, URZ ;  /* 0x00000004060a7890 */ /* 0x000fe4000fffe03f */
[----:B------:R-:W-:Y:S01]  /*30c0*/  UMOV UR54, UR6 ;  /* 0x0000000600367c82 */ /* 0x000fe20008000000 */
[----:B------:R-:W-:Y:S01]  /*30d0*/  UIADD3 UR14, UR6, 0x6, URZ ;  /* 0x00000006060e7890 */ /* 0x000fe2000fffe03f */
[----:B------:R-:W-:Y:S01]  /*30e0*/  HGMMA.64x64x16.F32.BF16 R152, gdesc[UR52], RZ, !UPT, gsb0 ;  /* 0x00e00000349879f0 */ /* 0x000fe2000c0018ff */
[----:B------:R-:W-:Y:S01]  /*30f0*/  UMOV UR58, UR7 ;  /* 0x00000007003a7c82 */ /* 0x000fe20008000000 */
[----:B------:R-:W-:Y:S01]  /*3100*/  UIADD3 UR18, UR6, 0x200, URZ ;  /* 0x0000020006127890 */ /* 0x000fe2000fffe03f */
[----:B------:R-:W-:Y:S01]  /*3110*/  R2UR UR53, R4 ;  /* 0x00000000043572ca */ /* 0x000fe200000e0000 */
[----:B------:R-:W-:Y:S01]  /*3120*/  UIADD3 UR22, UR6, 0x202, URZ ;  /* 0x0000020206167890 */ /* 0x000fe2000fffe03f */
[----:B------:R-:W-:Y:S01]  /*3130*/  R2UR UR52, R5 ;  /* 0x00000000053472ca */ /* 0x000fe200000e0000 */
        /* <DEDUP_REMOVED lines=16> */
[----:B------:R-:W-:Y:S01]  /*3240*/  UMOV UR7, 0x40000040 ;  /* 0x4000004000077882 */ /* 0x000fe20000000000 */
[----:B------:R-:W-:-:S02]  /*3250*/  WARPGROUP.DEPBAR.LE gsb0, 0x0 ;  /* 0x00008000000079c5 */ /* 0x000fc40000010000 */
[----:B------:R-:W-:-:S06]  /*3260*/  WARPGROUP.ARRIVE ;  /* 0x00000000000079c5 */ /* 0x000fcc0000000000 */
[----:B------:R-:W-:Y:S01]  /*3270*/  HGMMA.64x64x16.F32.BF16 R152, gdesc[UR56], R152, gsb0 ;  /* 0x00e00000389879f0 */ /* 0x000fe20008001898 */
[----:B------:R-:W-:Y:S01]  /*3280*/  R2UR UR57, R6 ;  /* 0x00000000063972ca */ /* 0x000fe200000e0000 */
[----:B------:R-:W-:Y:S01]  /*3290*/  UIADD3 UR58, UR6, 0x604, URZ ;  /* 0x00000604063a7890 */ /* 0x000fe2000fffe03f */
[----:B------:R-:W-:Y:S01]  /*32a0*/  R2UR UR56, R10 ;  /* 0x000000000a3872ca */ /* 0x000fe200000e0000 */
[----:B------:R-:W-:Y:S01]  /*32b0*/  UMOV UR59, 0x40000040 ;  /* 0x40000040003b7882 */ /* 0x000fe20000000000 */
[----:B------:R-:W-:Y:S01]  /*32c0*/  UIADD3 UR6, UR6, 0x606, URZ ;  /* 0x0000060606067890 */ /* 0x000fe2000fffe03f */
[----:B------:R-:W-:Y:S02]  /*32d0*/  WARPGROUP.DEPBAR.LE gsb0, 0x0 ;  /* 0x00008000000079c5 */ /* 0x000fe40000010000 */
[----:B------:R-:W-:-:S06]  /*32e0*/  WARPGROUP.ARRIVE ;  /* 0x00000000000079c5 */ /* 0x000fcc0000000000 */
[----:B------:R-:W-:Y:S01]  /*32f0*/  HGMMA.64x64x16.F32.BF16 R152, gdesc[UR8], R152, gsb0 ;  /* 0x00e00000089879f0 */ /* 0x000fe20008001898 */
[----:B------:R-:W-:Y:S02]  /*3300*/  R2UR UR11, R11 ;  /* 0x000000000b0b72ca */ /* 0x000fe400000e0000 */
[----:B------:R-:W-:Y:S02]  /*3310*/  WARPGROUP.DEPBAR.LE gsb0, 0x0 ;  /* 0x00008000000079c5 */ /* 0x000fe40000010000 */
[----:B------:R-:W-:-:S06]  /*3320*/  WARPGROUP.ARRIVE ;  /* 0x00000000000079c5 */ /* 0x000fcc0000000000 */
[----:B------:R-:W-:Y:S03]  /*3330*/  HGMMA.64x64x16.F32.BF16 R152, gdesc[UR12], R152, gsb0 ;  /* 0x00e000000c9879f0 */ /* 0x000fe60008001898 */
        /* <DEDUP_REMOVED lines=35> */
[----:B------:R-:W-:Y:S01]  /*3570*/  HGMMA.64x64x16.F32.BF16 R152, gdesc[UR4], R152, gsb0 ;  /* 0x00e00000049879f0 */ /* 0x000fe20008001898 */
[----:B------:R-:W-:-:S04]  /*3580*/  UIADD3 UR7, UR60, 0x1, URZ ;  /* 0x000000013c077890 */ /* 0x000fc8000fffe03f */
[----:B------:R-:W-:-:S04]  /*3590*/  UISETP.NE.AND UP0, UPT, UR7, 0x5, UPT ;  /* 0x000000050700788c */ /* 0x000fc8000bf05270 */
[----:B------:R-:W-:Y:S02]  /*35a0*/  USEL UR6, URZ, 0x1, UP0 ;  /* 0x000000013f067887 */ /* 0x000fe40008000000 */
[----:B------:R-:W-:Y:S02]  /*35b0*/  USEL UR7, UR7, URZ, UP0 ;  /* 0x0000003f07077287 */ /* 0x000fe40008000000 */
[----:B------:R-:W-:Y:S01]  /*35c0*/  ULOP3.LUT UR6, UR11, UR6, URZ, 0x3c, !UPT ;  /* 0x000000060b067292 */ /* 0x000fe2000f8e3c3f */
[----:B------:R-:W-:Y:S02]  /*35d0*/  WARPGROUP.DEPBAR.LE gsb0, 0x0 ;  /* 0x00008000000079c5 */ /* 0x000fe40000010000 */
[----:B------:R-:W-:Y:S09]  /*35e0*/  @!P3 BRA `(.L_x_26) ;  /* 0x000000000004b947 */ /* 0x000ff20003800000 */
[----:B------:R-:W-:Y:S01]  /*35f0*/  BPT.TRAP 0x1 ;  /* 0x000000040000795c */ /* 0x000fe20000300000 */
.L_x_26:
[----:B------:R-:W-:Y:S02]  /*3600*/  FMNMX R4, R152, R7, !PT ;  /* 0x0000000798047209 */ /* 0x000fe40007800000 */
[----:B------:R-:W-:Y:S02]  /*3610*/  FMNMX R10, R154, R9, !PT ;  /* 0x000000099a0a7209 */ /* 0x000fe40007800000 */
[----:B------:R-:W-:Y:S02]  /*3620*/  FMNMX R5, R153, R4, !PT ;  /* 0x0000000499057209 */ /* 0x000fe40007800000 */
[----:B------:R-:W-:Y:S02]  /*3630*/  FMNMX R11, R155, R10, !PT ;  /* 0x0000000a9b0b7209 */ /* 0x000fe40007800000 */
[----:B------:R-:W-:Y:S02]  /*3640*/  FMNMX R4, R156, R5, !PT ;  /* 0x000000059c047209 */ /* 0x000fe40007800000 */
[----:B------:R-:W-:-:S02]  /*3650*/  FMNMX R10, R158, R11, !PT ;  /* 0x0000000b9e0a7209 */ /* 0x000fc40007800000 */
[----:B------:R-:W-:Y:S02]  /*3660*/  FMNMX R5, R157, R4, !PT ;  /* 0x000000049d057209 */ /* 0x000fe40007800000 */
[----:B------:R-:W-:Y:S02]  /*3670*/  FMNMX R11, R159, R10, !PT ;  /* 0x0000000a9f0b7209 */ /* 0x000fe40007800000 */
[----:B------:R-:W-:Y:S02]  /*3680*/  FMNMX R4, R160, R5, !PT ;  /* 0x00000005a0047209 */ /* 0x000fe40007800000 */
[----:B------:R-:W-:Y:S02]  /*3690*/  FMNMX R10, R162, R11, !PT ;  /* 0x0000000ba20a7209 */ /* 0x000fe40007800000 */
[----:B------:R-:W-:Y:S02]  /*36a0*/  FMNMX R5, R161, R4, !PT ;  /* 0x00000004a1057209 */ /* 0x000fe40007800000 */
[----:B------:R-:W-:-:S02]  /*36b0*/  FMNMX R11, R163, R10, !PT ;  /* 0x0000000aa30b7209 */ /* 0x000fc40007800000 */
[----:B------:R-:W-:Y:S02]  /*36c0*/  FMNMX R4, R164, R5, !PT ;  /* 0x00000005a4047209 */ /* 0x000fe40007800000 */
[----:B------:R-:W-:Y:S02]  /*36d0*/  R2UR UR10, R16 ;  /* 0x00000000100a72ca */ /* 0x000fe400000e0000 */
[----:B------:R-:W-:-:S04]  /*36e0*/  FMNMX R5, R165, R4, !PT ;  /* 0x00000004a5057209 */ /* 0x000fc80007800000 */
[----:B------:R-:W-:-:S04]  /*36f0*/  FMNMX R4, R168, R5, !PT ;  /* 0x00000005a8047209 */ /* 0x000fc80007800000 */
[----:B------:R-:W-:-:S03]  /*3700*/  FMNMX R5, R169, R4, !PT ;  /* 0x00000004a9057209 */ /* 0x000fc60007800000 */
[----:B------:R-:W-:Y:S01]  /*3710*/  ULEA UR10, UR7, UR10, 0x3 ;  /* 0x0000000a070a7291 */ /* 0x000fe2000f8e183f */
[----:B------:R-:W-:-:S04]  /*3720*/  FMNMX R4, R172, R5, !PT ;  /* 0x00000005ac047209 */ /* 0x000fc80007800000 */
[----:B------:R-:W-:-:S04]  /*3730*/  FMNMX R5, R173, R4, !PT ;  /* 0x00000004ad057209 */ /* 0x000fc80007800000 */
[----:B------:R-:W-:-:S04]  /*3740*/  FMNMX R4, R176, R5, !PT ;  /* 0x00000005b0047209 */ /* 0x000fc80007800000 */
[----:B------:R-:W-:-:S04]  /*3750*/  FMNMX R5, R177, R4, !PT ;  /* 0x00000004b1057209 */ /* 0x000fc80007800000 */
[----:B------:R-:W-:-:S04]  /*3760*/  FMNMX R4, R180, R5, !PT ;  /* 0x00000005b4047209 */ /* 0x000fc80007800000 */
[----:B------:R-:W-:-:S05]  /*3770*/  FMNMX R4, R181, R4, !PT ;  /* 0x00000004b5047209 */ /* 0x000fca0007800000 */
[----:B------:R-:W1:Y:S02]  /*3780*/  SHFL.BFLY PT, R5, R4, 0x1, 0x1f ;  /* 0x0c201f0004057f89 */ /* 0x000e6400000e0000 */
[----:B-1----:R-:W-:Y:S02]  /*3790*/  FMNMX R6, R4, R5, !PT ;  /* 0x0000000504067209 */ /* 0x002fe40007800000 */
        /* <DEDUP_REMOVED lines=9> */
[----:B------:R-:W-:Y:S02]  /*3830*/  FMNMX R19, R179, R4, !PT ;  /* 0x00000004b3137209 */ /* 0x000fe40007800000 */
[C---:B------:R-:W-:Y:S02]  /*3840*/  FSETP.NEU.AND P2, PT, R5.reuse, -INF , PT ;  /* 0xff8000000500780b */ /* 0x040fe40003f4d000 */
[----:B------:R-:W-:Y:S02]  /*3850*/  FMNMX R4, R182, R19, !PT ;  /* 0x00000013b6047209 */ /* 0x000fe40007800000 */
[----:B------:R-:W-:-:S02]  /*3860*/  FSEL R10, R5, RZ, P2 ;  /* 0x000000ff050a7208 */ /* 0x000fc40001000000 */
[----:B------:R-:W-:-:S03]  /*3870*/  FMNMX R4, R183, R4, !PT ;  /* 0x00000004b7047209 */ /* 0x000fc60007800000 */
[C---:B------:R-:W-:Y:S01]  /*3880*/  FMUL R187, R10.reuse, UR61 ;  /* 0x0000003d0abb7c20 */ /* 0x040fe20008400000 */
[----:B------:R-:W-:-:S03]  /*3890*/  FADD R10, -R10, R7 ;  /* 0x000000070a0a7221 */ /* 0x000fc60000000100 */
[--C-:B------:R-:W-:Y:S01]  /*38a0*/  FFMA R152, R152, UR61, -R187.reuse ;  /* 0x0000003d98987c23 */ /* 0x100fe200080008bb */
[--C-:B------:R-:W-:Y:S01]  /*38b0*/  FFMA R11, R153, UR61, -R187.reuse ;  /* 0x0000003d990b7c23 */ /* 0x100fe200080008bb */
[--C-:B------:R-:W-:Y:S01]  /*38c0*/  FFMA R6, R156, UR61, -R187.reuse ;  /* 0x0000003d9c067c23 */ /* 0x100fe200080008bb */
[--C-:B------:R-:W-:Y:S01]  /*38d0*/  FFMA R156, R160, UR61, -R187.reuse ;  /* 0x0000003da09c7c23 */ /* 0x100fe200080008bb */
[--C-:B------:R-:W-:Y:S01]  /*38e0*/  FFMA R17, R157, UR61, -R187.reuse ;  /* 0x0000003d9d117c23 */ /* 0x100fe200080008bb */
[----:B------:R-:W-:Y:S01]  /*38f0*/  FSETP.GEU.AND P5, PT, R152, -126, PT ;  /* 0xc2fc00009800780b */ /* 0x000fe20003fae000 */
[--C-:B------:R-:W-:Y:S01]  /*3900*/  FFMA R19, R161, UR61, -R187.reuse ;  /* 0x0000003da1137c23 */ /* 0x100fe200080008bb */
[----:B------:R-:W-:Y:S01]  /*3910*/  FSETP.GEU.AND P3, PT, R11, -126, PT ;  /* 0xc2fc00000b00780b */ /* 0x000fe20003f6e000 */
[--C-:B------:R-:W-:Y:S01]  /*3920*/  FFMA R18, R164, UR61, -R187.reuse ;  /* 0x0000003da4127c23 */ /* 0x100fe200080008bb */
[----:B------:R-:W-:Y:S01]  /*3930*/  FSETP.GEU.AND P2, PT, R6, -126, PT ;  /* 0xc2fc00000600780b */ /* 0x000fe20003f4e000 */
[----:B------:R-:W1:Y:S01]  /*3940*/  SHFL.BFLY PT, R153, R4, 0x1, 0x1f ;  /* 0x0c201f0004997f89 */ /* 0x000e6200000e0000 */
[----:B------:R-:W-:Y:S01]  /*3950*/  FSETP.GEU.AND P6, PT, R156, -126, PT ;  /* 0xc2fc00009c00780b */ /* 0x000fe20003fce000 */
[--C-:B------:R-:W-:Y:S01]  /*3960*/  FFMA R21, R165, UR61, -R187.reuse ;  /* 0x0000003da5157c23 */ /* 0x100fe200080008bb */
[----:B------:R-:W-:Y:S01]  /*3970*/  FSETP.GEU.AND P4, PT, R17, -126, PT ;  /* 0xc2fc00001100780b */ /* 0x000fe20003f8e000 */
[--C-:B------:R-:W-:Y:S01]  /*3980*/  FFMA R160, R169, UR61, -R187.reuse ;  /* 0x0000003da9a07c23 */ /* 0x100fe200080008bb */
[--C-:B------:R-:W-:Y:S01]  /*3990*/  FFMA R23, R168, UR61, -R187.reuse ;  /* 0x0000003da8177c23 */ /* 0x100fe200080008bb */
[--C-:B------:R-:W-:Y:S01]  /*39a0*/  FFMA R165, R172, UR61, -R187.reuse ;  /* 0x0000003daca57c23 */ /* 0x100fe200080008bb */
[--C-:B------:R-:W-:Y:S01]  /*39b0*/  FFMA R20, R173, UR61, -R187.reuse ;  /* 0x0000003dad147c23 */ /* 0x100fe200080008bb */
[----:B------:R-:W-:Y:S01]  /*39c0*/  @!P5 FMUL R152, R152, 0.5 ;  /* 0x3f0000009898d820 */ /* 0x000fe20000400000 */
[--C-:B------:R-:W-:Y:S01]  /*39d0*/  FFMA R169, R176, UR61, -R187.reuse ;  /* 0x0000003db0a97c23 */ /* 0x100fe200080008bb */
[----:B------:R-:W-:Y:S01]  /*39e0*/  @!P3 FMUL R11, R11, 0.5 ;  /* 0x3f0000000b0bb820 */ /* 0x000fe20000400000 */
[--C-:B------:R-:W-:Y:S01]  /*39f0*/  FFMA R164, R177, UR61, -R187.reuse ;  /* 0x0000003db1a47c23 */ /* 0x100fe200080008bb */
[----:B------:R-:W-:Y:S01]  /*3a00*/  @!P2 FMUL R6, R6, 0.5 ;  /* 0x3f0000000606a820 */ /* 0x000fe20000400000 */
[--C-:B------:R-:W-:Y:S01]  /*3a10*/  FFMA R168, R181, UR61, -R187.reuse ;  /* 0x0000003db5a87c23 */ /* 0x100fe200080008bb */
[----:B------:R-:W2:Y:S01]  /*3a20*/  MUFU.EX2 R152, R152 ;  /* 0x0000009800987308 */ /* 0x000ea20000000800 */
[----:B------:R-:W-:Y:S01]  /*3a30*/  @!P6 FMUL R156, R156, 0.5 ;  /* 0x3f0000009c9ce820 */ /* 0x000fe20000400000 */
[----:B------:R-:W-:Y:S01]  /*3a40*/  @!P4 FMUL R17, R17, 0.5 ;  /* 0x3f0000001111c820 */ /* 0x000fe20000400000 */
[----:B------:R-:W-:Y:S01]  /*3a50*/  FFMA R173, R180, UR61, -R187 ;  /* 0x0000003db4ad7c23 */ /* 0x000fe200080008bb */
[----:B------:R-:W-:-:S04]  /*3a60*/  FMUL R10, R10, UR61 ;  /* 0x0000003d0a0a7c20 */ /* 0x000fc80008400000 */
[----:B------:R-:W3:Y:S01]  /*3a70*/  MUFU.EX2 R11, R11 ;  /* 0x0000000b000b7308 */ /* 0x000ee20000000800 */
[----:B-1----:R-:W-:-:S05]  /*3a80*/  FMNMX R4, R4, R153, !PT ;  /* 0x0000009904047209 */ /* 0x002fca0007800000 */
[----:B------:R-:W1:Y:S02]  /*3a90*/  SHFL.BFLY PT, R153, R4, 0x2, 0x1f ;  /* 0x0c401f0004997f89 */ /* 0x000e6400000e0000 */
[----:B------:R-:W4:Y:S01]  /*3aa0*/  MUFU.EX2 R6, R6 ;  /* 0x0000000600067308 */ /* 0x000f220000000800 */
[----:B--2---:R-:W-:Y:S01]  /*3ab0*/  @!P5 FMUL R152, R152, R152 ;  /* 0x000000989898d220 */ /* 0x004fe20000400000 */
[----:B------:R-:W-:-:S06]  /*3ac0*/  FSETP.GEU.AND P5, PT, R19, -126, PT ;  /* 0xc2fc00001300780b */ /* 0x000fcc0003fae000 */
[----:B------:R-:W2:Y:S01]  /*3ad0*/  MUFU.EX2 R156, R156 ;  /* 0x0000009c009c7308 */ /* 0x000ea20000000800 */
[----:B---3--:R-:W-:Y:S01]  /*3ae0*/  @!P3 FMUL R11, R11, R11 ;  /* 0x0000000b0b0bb220 */ /* 0x008fe20000400000 */
[----:B------:R-:W-:-:S05]  /*3af0*/  FSETP.GEU.AND P3, PT, R18, -126, PT ;  /* 0xc2fc00001200780b */ /* 0x000fca0003f6e000 */
[----:B------:R-:W-:Y:S01]  /*3b00*/  @!P5 FMUL R19, R19, 0.5 ;  /* 0x3f0000001313d820 */ /* 0x000fe20000400000 */
[----:B------:R-:W3:Y:S01]  /*3b10*/  MUFU.EX2 R17, R17 ;  /* 0x0000001100117308 */ /* 0x000ee20000000800 */
[----:B----4-:R-:W-:Y:S01]  /*3b20*/  @!P2 FMUL R6, R6, R6 ;  /* 0x000000060606a220 */ /* 0x010fe20000400000 */
[----:B------:R-:W-:-:S05]  /*3b30*/  FSETP.GEU.AND P2, PT, R21, -126, PT ;  /* 0xc2fc00001500780b */ /* 0x000fca0003f4e000 */
[----:B------:R-:W-:Y:S01]  /*3b40*/  @!P3 FMUL R18, R18, 0.5 ;  /* 0x3f0000001212b820 */ /* 0x000fe20000400000 */
[----:B------:R-:W4:Y:S01]  /*3b50*/  MUFU.EX2 R19, R19 ;  /* 0x0000001300137308 */ /* 0x000f220000000800 */
[----:B--2---:R-:W-:Y:S01]  /*3b60*/  @!P6 FMUL R156, R156, R156 ;  /* 0x0000009c9c9ce220 */ /* 0x004fe20000400000 */
[----:B------:R-:W-:Y:S02]  /*3b70*/  FSETP.GEU.AND P6, PT, R160, -126, PT ;  /* 0xc2fc0000a000780b */ /* 0x000fe40003fce000 */
[----:B-1----:R-:W-:-:S03]  /*3b80*/  FMNMX R4, R4, R153, !PT ;  /* 0x0000009904047209 */ /* 0x002fc60007800000 */
[----:B------:R-:W-:Y:S01]  /*3b90*/  @!P2 FMUL R21, R21, 0.5 ;  /* 0x3f0000001515a820 */ /* 0x000fe20000400000 */
[----:B------:R-:W1:Y:S01]  /*3ba0*/  MUFU.EX2 R18, R18 ;  /* 0x0000001200127308 */ /* 0x000e620000000800 */
[----:B---3--:R-:W-:Y:S01]  /*3bb0*/  @!P4 FMUL R17, R17, R17 ;  /* 0x000000111111c220 */ /* 0x008fe20000400000 */
[----:B------:R-:W-:-:S05]  /*3bc0*/  FSETP.GEU.AND P4, PT, R23, -126, PT ;  /* 0xc2fc00001700780b */ /* 0x000fca0003f8e000 */
        /* <DEDUP_REMOVED lines=15> */
[----:B------:R-:W-:-:S03]  /*3cc0*/  FSETP.NEU.AND P6, PT, R4, -INF , PT ;  /* 0xff8000000400780b */ /* 0x000fc60003fcd000 */
[----:B------:R-:W-:Y:S01]  /*3cd0*/  FADD R7, R11, R160 ;  /* 0x000000a00b077221 */ /* 0x000fe20000000000 */
[----:B------:R-:W-:Y:S01]  /*3ce0*/  FSEL R176, R4, RZ, P6 ;  /* 0x000000ff04b07208 */ /* 0x000fe20003000000 */
[----:B------:R-:W-:Y:S01]  /*3cf0*/  @!P2 FMUL R169, R169, 0.5 ;  /* 0x3f000000a9a9a820 */ /* 0x000fe20000400000 */
[----:B------:R-:W3:Y:S01]  /*3d00*/  MUFU.EX2 R20, R20 ;  /* 0x0000001400147308 */ /* 0x000ee20000000800 */
[----:B-1----:R-:W-:Y:S01]  /*3d10*/  @!P4 FMUL R23, R23, R23 ;  /* 0x000000171717c220 */ /* 0x002fe20000400000 */
[----:B------:R-:W-:Y:S01]  /*3d20*/  FSETP.GEU.AND P4, PT, R164, -126, PT ;  /* 0xc2fc0000a400780b */ /* 0x000fe20003f8e000 */
[C---:B------:R-:W-:Y:S01]  /*3d30*/  FMUL R161, R176.reuse, UR61 ;  /* 0x0000003db0a17c20 */ /* 0x040fe20008400000 */
[----:B------:R-:W-:Y:S01]  /*3d40*/  FSETP.GEU.AND P6, PT, R173, -126, PT ;  /* 0xc2fc0000ad00780b */ /* 0x000fe20003fce000 */
[----:B------:R-:W-:Y:S01]  /*3d50*/  FADD R176, -R176, R9 ;  /* 0x00000009b0b07221 */ /* 0x000fe20000000100 */
[----:B------:R-:W-:Y:S01]  /*3d60*/  F2FP.BF16.F32.PACK_AB R160, R160, R23 ;  /* 0x00000017a0a0723e */ /* 0x000fe200000010ff */
[--C-:B------:R-:W-:Y:S01]  /*3d70*/  FFMA R153, R154, UR61, -R161.reuse ;  /* 0x0000003d9a997c23 */ /* 0x100fe200080008a1 */
[----:B------:R-:W1:Y:S01]  /*3d80*/  MUFU.EX2 R169, R169 ;  /* 0x000000a900a97308 */ /* 0x000e620000000800 */
[----:B--2---:R-:W-:Y:S01]  /*3d90*/  @!P5 FMUL R165, R165, R165 ;  /* 0x000000a5a5a5d220 */ /* 0x004fe20000400000 */
[----:B------:R-:W-:Y:S01]  /*3da0*/  FSETP.GEU.AND P5, PT, R168, -126, PT ;  /* 0xc2fc0000a800780b */ /* 0x000fe20003fae000 */
[--C-:B------:R-:W-:Y:S01]  /*3db0*/  FFMA R154, R155, UR61, -R161.reuse ;  /* 0x0000003d9b9a7c23 */ /* 0x100fe200080008a1 */
[--C-:B------:R-:W-:Y:S01]  /*3dc0*/  FFMA R155, R158, UR61, -R161.reuse ;  /* 0x0000003d9e9b7c23 */ /* 0x100fe200080008a1 */
[--C-:B------:R-:W-:Y:S01]  /*3dd0*/  FFMA R157, R162, UR61, -R161.reuse ;  /* 0x0000003da29d7c23 */ /* 0x100fe200080008a1 */
[--C-:B------:R-:W-:Y:S01]  /*3de0*/  FFMA R159, R159, UR61, -R161.reuse ;  /* 0x0000003d9f9f7c23 */ /* 0x100fe200080008a1 */
[----:B------:R-:W-:Y:S01]  /*3df0*/  @!P4 FMUL R164, R164, 0.5 ;  /* 0x3f000000a4a4c820 */ /* 0x000fe20000400000 */
[--C-:B------:R-:W-:Y:S01]  /*3e00*/  FFMA R163, R163, UR61, -R161.reuse ;  /* 0x0000003da3a37c23 */ /* 0x100fe200080008a1 */
[----:B---3--:R-:W-:Y:S01]  /*3e10*/  @!P3 FMUL R20, R20, R20 ;  /* 0x000000141414b220 */ /* 0x008fe20000400000 */
[----:B------:R-:W-:Y:S01]  /*3e20*/  FSETP.GEU.AND P3, PT, R153, -126, PT ;  /* 0xc2fc00009900780b */ /* 0x000fe20003f6e000 */
[----:B------:R-:W-:Y:S01]  /*3e30*/  @!P6 FMUL R173, R173, 0.5 ;  /* 0x3f000000adade820 */ /* 0x000fe20000400000 */
[--C-:B------:R-:W-:Y:S01]  /*3e40*/  FFMA R167, R167, UR61, -R161.reuse ;  /* 0x0000003da7a77c23 */ /* 0x100fe200080008a1 */
[----:B------:R-:W2:Y:S01]  /*3e50*/  MUFU.EX2 R164, R164 ;  /* 0x000000a400a47308 */ /* 0x000ea20000000800 */
[--C-:B------:R-:W-:Y:S01]  /*3e60*/  FFMA R172, R170, UR61, -R161.reuse ;  /* 0x0000003daaac7c23 */ /* 0x100fe200080008a1 */
[----:B------:R-:W-:Y:S01]  /*3e70*/  @!P5 FMUL R168, R168, 0.5 ;  /* 0x3f000000a8a8d820 */ /* 0x000fe20000400000 */
[--C-:B------:R-:W-:Y:S01]  /*3e80*/  FFMA R171, R171, UR61, -R161.reuse ;  /* 0x0000003dabab7c23 */ /* 0x100fe200080008a1 */
[----:B-1----:R-:W-:Y:S01]  /*3e90*/  @!P2 FMUL R169, R169, R169 ;  /* 0x000000a9a9a9a220 */ /* 0x002fe20000400000 */
[----:B------:R-:W-:Y:S01]  /*3ea0*/  FSETP.GEU.AND P2, PT, R154, -126, PT ;  /* 0xc2fc00009a00780b */ /* 0x000fe20003f4e000 */
[--C-:B------:R-:W-:Y:S01]  /*3eb0*/  FFMA R174, R174, UR61, -R161.reuse ;  /* 0x0000003daeae7c23 */ /* 0x100fe200080008a1 */
[--C-:B------:R-:W-:Y:S01]  /*3ec0*/  FFMA R175, R175, UR61, -R161.reuse ;  /* 0x0000003dafaf7c23 */ /* 0x100fe200080008a1 */
[----:B------:R-:W1:Y:S01]  /*3ed0*/  MUFU.EX2 R168, R168 ;  /* 0x000000a800a87308 */ /* 0x000e620000000800 */
[--C-:B------:R-:W-:Y:S01]  /*3ee0*/  FFMA R179, R179, UR61, -R161.reuse ;  /* 0x0000003db3b37c23 */ /* 0x100fe200080008a1 */
[----:B------:R-:W-:Y:S01]  /*3ef0*/  @!P3 FMUL R153, R153, 0.5 ;  /* 0x3f0000009999b820 */ /* 0x000fe20000400000 */
[--C-:B------:R-:W-:Y:S01]  /*3f00*/  FFMA R182, R182, UR61, -R161.reuse ;  /* 0x0000003db6b67c23 */ /* 0x100fe200080008a1 */
[----:B------:R-:W-:Y:S01]  /*3f10*/  FFMA R183, R183, UR61, -R161 ;  /* 0x0000003db7b77c23 */ /* 0x000fe200080008a1 */
[----:B------:R-:W-:Y:S01]  /*3f20*/  FMUL R177, R176, UR61 ;  /* 0x0000003db0b17c20 */ /* 0x000fe20008400000 */
[----:B------:R-:W-:-:S02]  /*3f30*/  FADD R9, R6, R165 ;  /* 0x000000a506097221 */ /* 0x000fc40000000000 */
[----:B------:R-:W3:Y:S01]  /*3f40*/  MUFU.EX2 R173, R173 ;  /* 0x000000ad00ad7308 */ /* 0x000ee20000000800 */
[----:B--2---:R-:W-:Y:S01]  /*3f50*/  @!P4 FMUL R164, R164, R164 ;  /* 0x000000a4a4a4c220 */ /* 0x004fe20000400000 */
[----:B------:R-:W-:Y:S01]  /*3f60*/  FSETP.GEU.AND P4, PT, R155, -126, PT ;  /* 0xc2fc00009b00780b */ /* 0x000fe20003f8e000 */
[----:B------:R-:W-:-:S05]  /*3f70*/  @!P2 FMUL R154, R154, 0.5 ;  /* 0x3f0000009a9aa820 */ /* 0x000fca0000400000 */
[----:B------:R-:W2:Y:S01]  /*3f80*/  MUFU.EX2 R153, R153 ;  /* 0x0000009900997308 */ /* 0x000ea20000000800 */
[----:B-1----:R-:W-:Y:S01]  /*3f90*/  @!P5 FMUL R168, R168, R168 ;  /* 0x000000a8a8a8d220 */ /* 0x002fe20000400000 */
[----:B------:R-:W-:-:S05]  /*3fa0*/  FSETP.GEU.AND P5, PT, R157, -126, PT ;  /* 0xc2fc00009d00780b */ /* 0x000fca0003fae000 */
[----:B------:R-:W-:Y:S01]  /*3fb0*/  @!P4 FMUL R155, R155, 0.5 ;  /* 0x3f0000009b9bc820 */ /* 0x000fe20000400000 */
[----:B------:R1:W4:Y:S01]  /*3fc0*/  MUFU.EX2 R158, R154 ;  /* 0x0000009a009e7308 */ /* 0x0003220000000800 */
[----:B---3--:R-:W-:Y:S01]  /*3fd0*/  @!P6 FMUL R173, R173, R173 ;  /* 0x000000adadade220 */ /* 0x008fe20000400000 */
[----:B------:R-:W-:-:S03]  /*3fe0*/  FSETP.GEU.AND P6, PT, R159, -126, PT ;  /* 0xc2fc00009f00780b */ /* 0x000fc60003fce000 */
[----:B------:R-:W-:Y:S02]  /*3ff0*/  FADD R176, R18, R173 ;  /* 0x000000ad12b07221 */ /* 0x000fe40000000000 */
[----:B------:R-:W-:Y:S01]  /*4000*/  @!P5 FMUL R157, R157, 0.5 ;  /* 0x3f0000009d9dd820 */ /* 0x000fe20000400000 */
[----:B------:R-:W3:Y:S01]  /*4010*/  MUFU.EX2 R155, R155 ;  /* 0x0000009b009b7308 */ /* 0x000ee20000000800 */
[----:B--2---:R-:W-:Y:S01]  /*4020*/  @!P3 FMUL R153, R153, R153 ;  /* 0x000000999999b220 */ /* 0x004fe20000400000 */
[----:B------:R-:W-:Y:S01]  /*4030*/  FSETP.GEU.AND P3, PT, R163, -126, PT ;  /* 0xc2fc0000a300780b */ /* 0x000fe20003f6e000 */
[----:B-1----:R-:W-:Y:S01]  /*4040*/  FFMA R154, R166, UR61, -R161 ;  /* 0x0000003da69a7c23 */ /* 0x002fe200080008a1 */
[----:B------:R-:W-:-:S03]  /*4050*/  FADD R176, R9, R176 ;  /* 0x000000b009b07221 */ /* 0x000fc60000000000 */
[----:B------:R-:W-:Y:S01]  /*4060*/  @!P6 FMUL R159, R159, 0.5 ;  /* 0x3f0000009f9fe820 */ /* 0x000fe20000400000 */
[----:B------:R-:W1:Y:S01]  /*4070*/  MUFU.EX2 R157, R157 ;  /* 0x0000009d009d7308 */ /* 0x000e620000000800 */
[----:B----4-:R-:W-:Y:S01]  /*4080*/  @!P2 FMUL R158, R158, R158 ;  /* 0x0000009e9e9ea220 */ /* 0x010fe20000400000 */
[----:B------:R-:W-:-:S05]  /*4090*/  FSETP.GEU.AND P2, PT, R154, -126, PT ;  /* 0xc2fc00009a00780b */ /* 0x000fca0003f4e000 */
[----:B------:R-:W-:Y:S01]  /*40a0*/  @!P3 FMUL R163, R163, 0.5 ;  /* 0x3f000000a3a3b820 */ /* 0x000fe20000400000 */
[----:B------:R-:W2:Y:S01]  /*40b0*/  MUFU.EX2 R162, R159 ;  /* 0x0000009f00a27308 */ /* 0x000ea20000000800 */
[----:B---3--:R-:W-:Y:S01]  /*40c0*/  @!P4 FMUL R155, R155, R155 ;  /* 0x0000009b9b9bc220 */ /* 0x008fe20000400000 */
[----:B------:R-:W-:-:S05]  /*40d0*/  FSETP.GEU.AND P4, PT, R167, -126, PT ;  /* 0xc2fc0000a700780b */ /* 0x000fca0003f8e000 */
[----:B------:R-:W-:Y:S01]  /*40e0*/  @!P2 FMUL R154, R154, 0.5 ;  /* 0x3f0000009a9aa820 */ /* 0x000fe20000400000 */
[----:B------:R-:W3:Y:S01]  /*40f0*/  MUFU.EX2 R166, R163 ;  /* 0x000000a300a67308 */ /* 0x000ee20000000800 */
[----:B-1----:R-:W-:Y:S01]  /*4100*/  @!P5 FMUL R157, R157, R157 ;  /* 0x0000009d9d9dd220 */ /* 0x002fe20000400000 */
[----:B------:R-:W-:-:S05]  /*4110*/  FSETP.GEU.AND P5, PT, R171, -126, PT ;  /* 0xc2fc0000ab00780b */ /* 0x000fca0003fae000 */
[----:B------:R-:W-:Y:S01]  /*4120*/  @!P4 FMUL R167, R167, 0.5 ;  /* 0x3f000000a7a7c820 */ /* 0x000fe20000400000 */
[----:B------:R1:W4:Y:S01]  /*4130*/  MUFU.EX2 R159, R154 ;  /* 0x0000009a009f7308 */ /* 0x0003220000000800 */
[----:B--2---:R-:W-:Y:S01]  /*4140*/  @!P6 FMUL R162, R162, R162 ;  /* 0x000000a2a2a2e220 */ /* 0x004fe20000400000 */
[----:B------:R-:W-:-:S05]  /*4150*/  FSETP.GEU.AND P6, PT, R172, -126, PT ;  /* 0xc2fc0000ac00780b */ /* 0x000fca0003fce000 */
[----:B------:R-:W-:Y:S01]  /*4160*/  @!P5 FMUL R171, R171, 0.5 ;  /* 0x3f000000ababd820 */ /* 0x000fe20000400000 */
[----:B------:R-:W2:Y:S01]  /*4170*/  MUFU.EX2 R170, R167 ;  /* 0x000000a700aa7308 */ /* 0x000ea20000000800 */
[----:B---3--:R-:W-:Y:S01]  /*4180*/  @!P3 FMUL R166, R166, R166 ;  /* 0x000000a6a6a6b220 */ /* 0x008fe20000400000 */
        /* <DEDUP_REMOVED lines=8> */
[----:B------:R-:W3:Y:S01]  /*4210*/  MUFU.EX2 R172, R172 ;  /* 0x000000ac00ac7308 */ /* 0x000ee20000000800 */
[----:B--2---:R-:W-:Y:S01]  /*4220*/  @!P4 FMUL R170, R170, R170 ;  /* 0x000000aaaaaac220 */ /* 0x004fe20000400000 */
[----:B------:R-:W-:-:S05]  /*4230*/  FSETP.GEU.AND P4, PT, R154, -126, PT ;  /* 0xc2fc00009a00780b */ /* 0x000fca0003f8e000 */
[----:B------:R-:W-:Y:S01]  /*4240*/  @!P2 FMUL R175, R175, 0.5 ;  /* 0x3f000000afafa820 */ /* 0x000fe20000400000 */
[----:B------:R2:W4:Y:S01]  /*4250*/  MUFU.EX2 R178, R174 ;  /* 0x000000ae00b27308 */ /* 0x0005220000000800 */
[----:B-1----:R-:W-:Y:S01]  /*4260*/  @!P5 FMUL R171, R171, R171 ;  /* 0x000000abababd220 */ /* 0x002fe20000400000 */
[----:B------:R-:W-:-:S05]  /*4270*/  FSETP.GEU.AND P5, PT, R182, -126, PT ;  /* 0xc2fc0000b600780b */ /* 0x000fca0003fae000 */
[----:B------:R-:W-:Y:S01]  /*4280*/  @!P4 FMUL R154, R154, 0.5 ;  /* 0x3f0000009a9ac820 */ /* 0x000fe20000400000 */
[----:B------:R-:W1:Y:S01]  /*4290*/  MUFU.EX2 R175, R175 ;  /* 0x000000af00af7308 */ /* 0x000e620000000800 */
[----:B---3--:R-:W-:Y:S01]  /*42a0*/  @!P6 FMUL R172, R172, R172 ;  /* 0x000000acacace220 */ /* 0x008fe20000400000 */
[----:B------:R-:W-:Y:S01]  /*42b0*/  FSETP.GEU.AND P6, PT, R179, -126, PT ;  /* 0xc2fc0000b300780b */ /* 0x000fe20003fce000 */
[----:B--2---:R-:W-:Y:S01]  /*42c0*/  FADD R174, R156, R169 ;  /* 0x000000a99cae7221 */ /* 0x004fe20000000000 */
[----:B------:R-:W-:Y:S01]  /*42d0*/  F2FP.BF16.F32.PACK_AB R156, R19, R156 ;  /* 0x0000009c139c723e */ /* 0x000fe200000010ff */
[----:B------:R-:W-:Y:S01]  /*42e0*/  FADD R9, R153, R172 ;  /* 0x000000ac99097221 */ /* 0x000fe20000000000 */
[----:B------:R-:W-:Y:S01]  /*42f0*/  F2FP.BF16.F32.PACK_AB R153, R158, R153 ;  /* 0x000000999e99723e */ /* 0x000fe200000010ff */
[----:B------:R-:W-:Y:S01]  /*4300*/  @!P5 FMUL R182, R182, 0.5 ;  /* 0x3f000000b6b6d820 */ /* 0x000fe20000400000 */
[----:B------:R2:W3:Y:S01]  /*4310*/  MUFU.EX2 R180, R154 ;  /* 0x0000009a00b47308 */ /* 0x0004e20000000800 */
[----:B----4-:R-:W-:Y:S01]  /*4320*/  @!P3 FMUL R178, R178, R178 ;  /* 0x000000b2b2b2b220 */ /* 0x010fe20000400000 */
[----:B------:R-:W-:-:S05]  /*4330*/  FSETP.GEU.AND P3, PT, R183, -126, PT ;  /* 0xc2fc0000b700780b */ /* 0x000fca0003f6e000 */
[----:B------:R-:W-:Y:S01]  /*4340*/  @!P6 FMUL R179, R179, 0.5 ;  /* 0x3f000000b3b3e820 */ /* 0x000fe20000400000 */
[----:B------:R-:W4:Y:S01]  /*4350*/  MUFU.EX2 R182, R182 ;  /* 0x000000b600b67308 */ /* 0x000f220000000800 */
[----:B-1----:R-:W-:Y:S01]  /*4360*/  @!P2 FMUL R175, R175, R175 ;  /* 0x000000afafafa220 */ /* 0x002fe20000400000 */
[----:B------:R-:W-:Y:S01]  /*4370*/  FSETP.GEU.AND P2, PT, R10, -126, PT ;  /* 0xc2fc00000a00780b */ /* 0x000fe20003f4e000 */
[----:B--2---:R-:W-:Y:S01]  /*4380*/  FADD R154, R19, R164 ;  /* 0x000000a4139a7221 */ /* 0x004fe20000000000 */
[----:B------:R-:W-:Y:S01]  /*4390*/  F2FP.BF16.F32.PACK_AB R164, R164, R169 ;  /* 0x000000a9a4a4723e */ /* 0x000fe200000010ff */
[----:B------:R-:W-:Y:S02]  /*43a0*/  FADD R181, R162, R175 ;  /* 0x000000afa2b57221 */ /* 0x000fe40000000000 */
[----:B------:R-:W-:Y:S01]  /*43b0*/  @!P3 FMUL R183, R183, 0.5 ;  /* 0x3f000000b7b7b820 */ /* 0x000fe20000400000 */
[----:B------:R-:W1:Y:S01]  /*43c0*/  MUFU.EX2 R179, R179 ;  /* 0x000000b300b37308 */ /* 0x000e620000000800 */
[----:B---3--:R-:W-:Y:S01]  /*43d0*/  @!P4 FMUL R180, R180, R180 ;  /* 0x000000b4b4b4c220 */ /* 0x008fe20000400000 */
[----:B------:R-:W-:Y:S01]  /*43e0*/  FSETP.GEU.AND P4, PT, R177, -126, PT ;  /* 0xc2fc0000b100780b */ /* 0x000fe20003f8e000 */
[----:B------:R-:W-:Y:S01]  /*43f0*/  FADD R163, R7, R154 ;  /* 0x0000009a07a37221 */ /* 0x000fe20000000000 */
[----:B------:R-:W-:Y:S01]  /*4400*/  FADD R154, R17, R20 ;  /* 0x00000014119a7221 */ /* 0x000fe20000000000 */
[----:B------:R-:W-:Y:S01]  /*4410*/  FADD R7, R152, R23 ;  /* 0x0000001798077221 */ /* 0x000fe20000000000 */
[----:B------:R-:W-:Y:S01]  /*4420*/  FADD R188, R157, R180 ;  /* 0x000000b49dbc7221 */ /* 0x000fe20000000000 */
[----:B------:R-:W-:Y:S01]  /*4430*/  @!P2 FMUL R10, R10, 0.5 ;  /* 0x3f0000000a0aa820 */ /* 0x000fe20000400000 */
[----:B------:R2:W3:Y:S01]  /*4440*/  MUFU.EX2 R167, R183 ;  /* 0x000000b700a77308 */ /* 0x0004e20000000800 */
[----:B----4-:R-:W-:Y:S01]  /*4450*/  @!P5 FMUL R182, R182, R182 ;  /* 0x000000b6b6b6d220 */ /* 0x010fe20000400000 */
[----:B------:R-:W-:Y:S01]  /*4460*/  FADD R154, R154, R161 ;  /* 0x000000a19a9a7221 */ /* 0x000fe20000000000 */
[----:B------:R-:W-:Y:S01]  /*4470*/  FADD R7, R7, R174 ;  /* 0x000000ae07077221 */ /* 0x000fe20000000000 */
[----:B------:R-:W-:Y:S01]  /*4480*/  FADD R161, R158, R171 ;  /* 0x000000ab9ea17221 */ /* 0x000fe20000000000 */
[----:B------:R-:W-:Y:S01]  /*4490*/  FADD R174, R155, R178 ;  /* 0x000000b29bae7221 */ /* 0x000fe20000000000 */
[----:B------:R-:W-:Y:S01]  /*44a0*/  FADD R9, R9, R188 ;  /* 0x000000bc09097221 */ /* 0x000fe20000000000 */
[----:B------:R-:W-:Y:S01]  /*44b0*/  @!P4 FMUL R177, R177, 0.5 ;  /* 0x3f000000b1b1c820 */ /* 0x000fe20000400000 */
[----:B------:R-:W4:Y:S01]  /*44c0*/  MUFU.EX2 R10, R10 ;  /* 0x0000000a000a7308 */ /* 0x000f220000000800 */
[----:B-1----:R-:W-:Y:S01]  /*44d0*/  @!P6 FMUL R179, R179, R179 ;  /* 0x000000b3b3b3e220 */ /* 0x002fe20000400000 */
[----:B--2---:R-:W-:Y:S01]  /*44e0*/  FADD R183, R159, R182 ;  /* 0x000000b69fb77221 */ /* 0x004fe20000000000 */
[----:B------:R-:W-:Y:S01]  /*44f0*/  FADD R154, R163, R154 ;  /* 0x0000009aa39a7221 */ /* 0x000fe20000000000 */
[----:B------:R-:W-:Y:S01]  /*4500*/  FADD R7, R7, R176 ;  /* 0x000000b007077221 */ /* 0x000fe20000000000 */
[----:B------:R-:W-:Y:S01]  /*4510*/  FADD R190, R166, R179 ;  /* 0x000000b3a6be7221 */ /* 0x000fe20000000000 */
[----:B------:R-:W-:Y:S01]  /*4520*/  FADD R174, R174, R183 ;  /* 0x000000b7aeae7221 */ /* 0x000fe20000000000 */
[----:B------:R-:W-:Y:S01]  /*4530*/  F2FP.BF16.F32.PACK_AB R155, R162, R155 ;  /* 0x0000009ba29b723e */ /* 0x000fe200000010ff */
[----:B------:R-:W1:Y:S01]  /*4540*/  MUFU.EX2 R177, R177 ;  /* 0x000000b100b17308 */ /* 0x000e620000000800 */
[----:B---3--:R-:W-:Y:S01]  /*4550*/  @!P3 FMUL R167, R167, R167 ;  /* 0x000000a7a7a7b220 */ /* 0x008fe20000400000 */
[----:B------:R-:W-:Y:S01]  /*4560*/  FADD R161, R161, R190 ;  /* 0x000000bea1a17221 */ /* 0x000fe20000000000 */
[----:B------:R-:W-:Y:S01]  /*4570*/  FADD R9, R9, R174 ;  /* 0x000000ae09097221 */ /* 0x000fe20000000000 */
[----:B------:R-:W-:Y:S01]  /*4580*/  FADD R7, R7, R154 ;  /* 0x0000009a07077221 */ /* 0x000fe20000000000 */
[----:B------:R-:W-:Y:S01]  /*4590*/  FADD R192, R170, R167 ;  /* 0x000000a7aac07221 */ /* 0x000fe20000000000 */
[----:B------:R-:W-:-:S02]  /*45a0*/  F2FP.BF16.F32.PACK_AB R157, R166, R157 ;  /* 0x0000009da69d723e */ /* 0x000fc400000010ff */
[----:B------:R-:W-:Y:S01]  /*45b0*/  F2FP.BF16.F32.PACK_AB R162, R20, R165 ;  /* 0x000000a514a2723e */ /* 0x000fe200000010ff */
[----:B------:R-:W-:Y:S01]  /*45c0*/  FADD R192, R181, R192 ;  /* 0x000000c0b5c07221 */ /* 0x000fe20000000000 */
[----:B----4-:R-:W-:Y:S01]  /*45d0*/  @!P2 FMUL R10, R10, R10 ;  /* 0x0000000a0a0aa220 */ /* 0x010fe20000400000 */
[----:B------:R-:W-:Y:S02]  /*45e0*/  F2FP.BF16.F32.PACK_AB R152, R11, R152 ;  /* 0x000000980b98723e */ /* 0x000fe400000010ff */
[----:B------:R-:W-:Y:S01]  /*45f0*/  FADD R192, R161, R192 ;  /* 0x000000c0a1c07221 */ /* 0x000fe20000000000 */
[----:B------:R-:W-:Y:S01]  /*4600*/  FFMA R3, R10, R3, R7 ;  /* 0x000000030a037223 */ /* 0x000fe20000000007 */
[-C--:B------:R-:W-:Y:S01]  /*4610*/  FMUL R24, R24, R10.reuse ;  /* 0x0000000a18187220 */ /* 0x080fe20000400000 */
[-C--:B------:R-:W-:Y:S01]  /*4620*/  FMUL R25, R25, R10.reuse ;  /* 0x0000000a19197220 */ /* 0x080fe20000400000 */
[----:B------:R-:W-:Y:S01]  /*4630*/  FADD R192, R9, R192 ;  /* 0x000000c009c07221 */ /* 0x000fe20000000000 */
[----:B------:R-:W-:Y:S01]  /*4640*/  MOV R9, UR6 ;  /* 0x0000000600097c02 */ /* 0x000fe20008000f00 */
[----:B-1----:R-:W-:Y:S01]  /*4650*/  @!P4 FMUL R177, R177, R177 ;  /* 0x000000b1b1b1c220 */ /* 0x002fe20000400000 */
[-C--:B------:R-:W-:Y:S01]  /*4660*/  FMUL R28, R28, R10.reuse ;  /* 0x0000000a1c1c7220 */ /* 0x080fe20000400000 */
[----:B------:R-:W-:Y:S01]  /*4670*/  FMUL R29, R29, R10 ;  /* 0x0000000a1d1d7220 */ /* 0x000fe20000400000 */
[----:B------:R-:W-:Y:S01]  /*4680*/  SHF.L.U32 R7, R9, 0x1f, RZ ;  /* 0x0000001f09077819 */ /* 0x000fe200000006ff */
[----:B------:R-:W-:Y:S01]  /*4690*/  FFMA R0, R177, R0, R192 ;  /* 0x00000000b1007223 */ /* 0x000fe200000000c0 */
[-C--:B------:R-:W-:Y:S01]  /*46a0*/  FMUL R32, R32, R10.reuse ;  /* 0x0000000a20207220 */ /* 0x080fe20000400000 */
[-C--:B------:R-:W-:Y:S01]  /*46b0*/  FMUL R33, R33, R10.reuse ;  /* 0x0000000a21217220 */ /* 0x080fe20000400000 */
[----:B------:R1:W2:Y:S01]  /*46c0*/  SYNCS.PHASECHK.TRANS64.TRYWAIT P2, [UR10+0x38000], R7 ;  /* 0x03800007ff0075a7 */ /* 0x0002a2000804014a */
[-C--:B------:R-:W-:Y:S01]  /*46d0*/  FMUL R36, R36, R10.reuse ;  /* 0x0000000a24247220 */ /* 0x080fe20000400000 */
        /* <DEDUP_REMOVED lines=56> */
[----:B------:R-:W-:Y:S01]  /*4a60*/  FMUL R149, R149, R10 ;  /* 0x0000000a95957220 */ /* 0x000fe20000400000 */
[----:B------:R-:W-:Y:S01]  /*4a70*/  F2FP.BF16.F32.PACK_AB R154, R17, R6 ;  /* 0x00000006119a723e */ /* 0x000fe200000010ff */
        /* <DEDUP_REMOVED lines=64> */
[----:B------:R-:W-:-:S02]  /*4e80*/  F2FP.BF16.F32.PACK_AB R158, R21, R18 ;  /* 0x00000012159e723e */ /* 0x000fc400000010ff */
[----:B------:R-:W-:Y:S02]  /*4e90*/  F2FP.BF16.F32.PACK_AB R159, R170, R159 ;  /* 0x0000009faa9f723e */ /* 0x000fe400000010ff */
[----:B------:R-:W-:Y:S02]  /*4ea0*/  F2FP.BF16.F32.PACK_AB R161, R171, R172 ;  /* 0x000000acaba1723e */ /* 0x000fe400000010ff */
[----:B------:R-:W-:Y:S02]  /*4eb0*/  F2FP.BF16.F32.PACK_AB R163, R175, R178 ;  /* 0x000000b2afa3723e */ /* 0x000fe400000010ff */
[----:B------:R-:W-:Y:S02]  /*4ec0*/  F2FP.BF16.F32.PACK_AB R165, R179, R180 ;  /* 0x000000b4b3a5723e */ /* 0x000fe400000010ff */
[----:B------:R-:W-:Y:S01]  /*4ed0*/  F2FP.BF16.F32.PACK_AB R166, R168, R173 ;  /* 0x000000ada8a6723e */ /* 0x000fe200000010ff */
[----:B-12---:R-:W-:Y:S06]  /*4ee0*/  @!P0 BRA `(.L_x_27) ;  /* 0x0000000000048947 */ /* 0x006fec0003800000 */
[----:B------:R-:W-:Y:S01]  /*4ef0*/  BPT.TRAP 0x1 ;  /* 0x000000040000795c */ /* 0x000fe20000300000 */
.L_x_27:
[----:B------:R-:W-:Y:S05]  /*4f00*/  @P2 BRA `(.L_x_28) ;  /* 0x0000000000082947 */ /* 0x000fea0003800000 */
[----:B------:R-:W1:Y:S02]  /*4f10*/  SYNCS.PHASECHK.TRANS64.TRYWAIT P2, [UR10+0x38000], R7 ;  /* 0x03800007ff0075a7 */ /* 0x000e64000804014a */
[----:B-1----:R-:W-:Y:S05]  /*4f20*/  @!P2 BRA `(.L_x_29) ;  /* 0x0000004800a8a947 */ /* 0x002fea0003800000 */
.L_x_28:
[----:B------:R-:W-:Y:S01]  /*4f30*/  R2UR UR10, R184 ;  /* 0x00000000b80a72ca */ /* 0x000fe200000e0000 */
[----:B------:R-:W-:Y:S01]  /*4f40*/  WARPGROUP.ARRIVE ;  /* 0x00000000000079c5 */ /* 0x000fe20000000000 */
[----:B------:R-:W-:Y:S01]  /*4f50*/  UMOV UR11, 0x40000040 ;  /* 0x40000040000b7882 */ /* 0x000fe20000000000 */
[----:B------:R-:W-:Y:S01]  /*4f60*/  UMOV UR15, 0x40000040 ;  /* 0x40000040000f7882 */ /* 0x000fe20000000000 */
[----:B------:R-:W-:-:S09]  /*4f70*/  F2FP.BF16.F32.PACK_AB R167, R167, R182 ;  /* 0x000000b6a7a7723e */ /* 0x000fd200000010ff */
[----:B------:R-:W-:-:S04]  /*4f80*/  ULEA UR10, UR7, UR10, 0xb ;  /* 0x0000000a070a7291 */ /* 0x000fc8000f8e583f */
[----:B------:R-:W-:-:S05]  /*4f90*/  UIADD3 UR14, UR10, 0x80, URZ ;  /* 0x000000800a0e7890 */ /* 0x000fca000fffe03f */
[----:B------:R-:W-:Y:S01]  /*4fa0*/  HGMMA.64x256x16.F32.BF16 R24, R152, gdesc[UR8].tnspB, R24, gsb0 ;  /* 0x43e0000898187df0 */ /* 0x000fe20008001818 */
[----:B------:R-:W-:Y:S02]  /*4fb0*/  UMOV UR11, 0x40000040 ;  /* 0x40000040000b7882 */ /* 0x000fe40000000000 */
[----:B------:R-:W-:Y:S02]  /*4fc0*/  WARPGROUP.DEPBAR.LE gsb0, 0x0 ;  /* 0x00008000000079c5 */ /* 0x000fe40000010000 */
[----:B------:R-:W-:-:S15]  /*4fd0*/  WARPGROUP.ARRIVE ;  /* 0x00000000000079c5 */ /* 0x000fde0000000000 */
[----:B------:R-:W-:-:S08]  /*4fe0*/  NOP ;  /* 0x0000000000007918 */ /* 0x000fd00000000000 */
[----:B------:R-:W-:Y:S01]  /*4ff0*/  HGMMA.64x256x16.F32.BF16 R24, R156, gdesc[UR12].tnspB, R24, gsb0 ;  /* 0x43e0000c9c187df0 */ /* 0x000fe20008001818 */
[----:B------:R-:W-:Y:S01]  /*5000*/  UIADD3 UR14, UR10, 0x100, URZ ;  /* 0x000001000a0e7890 */ /* 0x000fe2000fffe03f */
[----:B------:R-:W-:Y:S01]  /*5010*/  UMOV UR15, 0x40000040 ;  /* 0x40000040000f7882 */ /* 0x000fe20000000000 */
[----:B------:R-:W-:Y:S01]  /*5020*/  UIADD3 UR10, UR10, 0x180, URZ ;  /* 0x000001800a0a7890 */ /* 0x000fe2000fffe03f */
[----:B------:R-:W-:Y:S02]  /*5030*/  WARPGROUP.DEPBAR.LE gsb0, 0x0 ;  /* 0x00008000000079c5 */ /* 0x000fe40000010000 */
[----:B------:R-:W-:-:S15]  /*5040*/  WARPGROUP.ARRIVE ;  /* 0x00000000000079c5 */ /* 0x000fde0000000000 */
[----:B------:R-:W-:-:S07]  /*5050*/  NOP ;  /* 0x0000000000007918 */ /* 0x000fce0000000000 */
[----:B------:R-:W-:Y:S03]  /*5060*/  HGMMA.64x256x16.F32.BF16 R24, R160, gdesc[UR12].tnspB, R24, gsb0 ;  /* 0x43e0000ca0187df0 */ /* 0x000fe60008001818 */
[----:B------:R-:W-:Y:S02]  /*5070*/  WARPGROUP.DEPBAR.LE gsb0, 0x0 ;  /* 0x00008000000079c5 */ /* 0x000fe40000010000 */
[----:B------:R-:W-:-:S15]  /*5080*/  WARPGROUP.ARRIVE ;  /* 0x00000000000079c5 */ /* 0x000fde0000000000 */
[----:B------:R-:W-:-:S08]  /*5090*/  NOP ;  /* 0x0000000000007918 */ /* 0x000fd00000000000 */
[----:B------:R-:W-:Y:S03]  /*50a0*/  HGMMA.64x256x16.F32.BF16 R24, R164, gdesc[UR8].tnspB, R24, gsb0 ;  /* 0x43e00008a4187df0 */ /* 0x000fe60008001818 */
[----:B------:R-:W-:Y:S02]  /*50b0*/  WARPGROUP.DEPBAR.LE gsb0, 0x0 ;  /* 0x00008000000079c5 */ /* 0x000fe40000010000 */
[----:B------:R-:W-:Y:S05]  /*50c0*/  @!P0 BRA `(.L_x_30) ;  /* 0x0000000000048947 */ /* 0x000fea0003800000 */
[----:B------:R-:W-:Y:S01]  /*50d0*/  BPT.TRAP 0x1 ;  /* 0x000000040000795c */ /* 0x000fe20000300000 */
.L_x_30:
[----:B------:R-:W-:Y:S02]  /*50e0*/  R2UR UR11, R16 ;  /* 0x00000000100b72ca */ /* 0x000fe400000e0000 */
[----:B------:R-:W-:-:S13]  /*50f0*/  R2UR UR10, R186 ;  /* 0x00000000ba0a72ca */ /* 0x000fda00000e0000 */
[----:B------:R-:W-:-:S04]  /*5100*/  ULEA UR10, UR10, UR11, 0x3 ;  /* 0x0000000b0a0a7291 */ /* 0x000fc8000f8e183f */
[----:B------:R-:W-:-:S04]  /*5110*/  UIADD3 UR10, UR10, 0x38028, URZ ;  /* 0x000380280a0a7890 */ /* 0x000fc8000fffe03f */
[----:B------:R-:W-:-:S09]  /*5120*/  UPRMT UR10, URZ, 0x654, UR10 ;  /* 0x000006543f0a7896 */ /* 0x000fd2000800000a */
[----:B------:R-:W-:Y:S01]  /*5130*/  SYNCS.ARRIVE.TRANS64.RED.A1T0 RZ, [UR10], RZ ;  /* 0x000000ffffff79a7 */ /* 0x000fe2000810040a */
[----:B------:R-:W-:Y:S05]  /*5140*/  @P1 BRA `(.L_x_31) ;  /* 0x0000000000041947 */ /* 0x000fea0003800000 */
[----:B------:R-:W-:Y:S01]  /*5150*/  BPT.TRAP 0x1 ;  /* 0x000000040000795c */ /* 0x000fe20000300000 */
.L_x_31:
[----:B------:R-:W-:-:S13]  /*5160*/  R2UR UR10, R186 ;  /* 0x00000000ba0a72ca */ /* 0x000fda00000e0000 */
[----:B------:R-:W-:-:S04]  /*5170*/  UIADD3 UR10, UR10, 0x1, URZ ;  /* 0x000000010a0a7890 */ /* 0x000fc8000fffe03f */
[----:B------:R-:W-:-:S04]  /*5180*/  UISETP.NE.AND UP0, UPT, UR10, 0x5, UPT ;  /* 0x000000050a00788c */ /* 0x000fc8000bf05270 */
[----:B------:R-:W-:Y:S01]  /*5190*/  USEL UR11, UR10, URZ, UP0 ;  /* 0x0000003f0a0b7287 */ /* 0x000fe20008000000 */
[----:B------:R-:W-:Y:S11]  /*51a0*/  @!P0 BRA `(.L_x_32) ;  /* 0x0000000000048947 */ /* 0x000ff60003800000 */
[----:B------:R-:W-:Y:S01]  /*51b0*/  BPT.TRAP 0x1 ;  /* 0x000000040000795c */ /* 0x000fe20000300000 */
.L_x_32:
[----:B------:R-:W-:-:S13]  /*51c0*/  R2UR UR10, R16 ;  /* 0x00000000100a72ca */ /* 0x000fda00000e0000 */
[----:B------:R-:W-:-:S04]  /*51d0*/  ULEA UR10, UR11, UR10, 0x3 ;  /* 0x0000000a0b0a7291 */ /* 0x000fc8000f8e183f */
[----:B------:R-:W-:-:S04]  /*51e0*/  UIADD3 UR10, UR10, 0x38028, URZ ;  /* 0x000380280a0a7890 */ /* 0x000fc8000fffe03f */
[----:B------:R-:W-:-:S09]  /*51f0*/  UPRMT UR10, URZ, 0x654, UR10 ;  /* 0x000006543f0a7896 */ /* 0x000fd2000800000a */
[----:B------:R-:W-:Y:S01]  /*5200*/  SYNCS.ARRIVE.TRANS64.RED.A1T0 RZ, [UR10], RZ ;  /* 0x000000ffffff79a7 */ /* 0x000fe2000810040a */
[----:B------:R-:W-:Y:S05]  /*5210*/  @P1 BRA `(.L_x_33) ;  /* 0x0000000000041947 */ /* 0x000fea0003800000 */
[----:B------:R-:W-:Y:S01]  /*5220*/  BPT.TRAP 0x1 ;  /* 0x000000040000795c */ /* 0x000fe20000300000 */
.L_x_33:
[----:B------:R-:W-:Y:S01]  /*5230*/  R2UR UR14, R185 ;  /* 0x00000000b90e72ca */ /* 0x000fe200000e0000 */
[----:B------:R-:W-:Y:S01]  /*5240*/  UIADD3 UR10, UR11, 0x1, URZ ;  /* 0x000000010b0a7890 */ /* 0x000fe2000fffe03f */
[----:B-1----:R-:W-:Y:S01]  /*5250*/  MOV R7, R5 ;  /* 0x0000000500077202 */ /* 0x002fe20000000f00 */
[----:B------:R-:W-:Y:S01]  /*5260*/  UIADD3 UR7, UR7, 0x1, URZ ;  /* 0x0000000107077890 */ /* 0x000fe2000fffe03f */
[----:B------:R-:W-:Y:S01]  /*5270*/  MOV R9, R4 ;  /* 0x0000000400097202 */ /* 0x000fe20000000f00 */
[----:B------:R-:W-:Y:S02]  /*5280*/  UISETP.NE.AND UP0, UPT, UR10, 0x5, UPT ;  /* 0x000000050a00788c */ /* 0x000fe4000bf05270 */
[----:B------:R-:W-:-:S04]  /*5290*/  UISETP.NE.AND UP2, UPT, UR7, 0x5, UPT ;  /* 0x000000050700788c */ /* 0x000fc8000bf45270 */
[----:B------:R-:W-:Y:S02]  /*52a0*/  USEL UR60, UR7, URZ, UP2 ;  /* 0x0000003f073c7287 */ /* 0x000fe40009000000 */
[----:B------:R-:W-:Y:S02]  /*52b0*/  UISETP.GT.AND UP3, UPT, UR14, 0x2, UPT ;  /* 0x000000020e00788c */ /* 0x000fe4000bf64270 */
[----:B------:R-:W-:Y:S02]  /*52c0*/  UIADD3 UR11, UR14, -0x1, URZ ;  /* 0xffffffff0e0b7890 */ /* 0x000fe4000fffe03f */
[----:B------:R-:W-:Y:S02]  /*52d0*/  USEL UR14, UR10, URZ, UP0 ;  /* 0x0000003f0a0e7287 */ /* 0x000fe40008000000 */
[----:B------:R-:W-:Y:S01]  /*52e0*/  PLOP3.LUT P2, PT, PT, PT, UP3, 0x80, 0x0 ;  /* 0x000000000000781c */ /* 0x000fe20003f4f038 */
[----:B------:R-:W-:Y:S01]  /*52f0*/  USEL UR10, URZ, 0x1, UP2 ;  /* 0x000000013f0a7887 */ /* 0x000fe20009000000 */
[----:B------:R-:W-:-:S02]  /*5300*/  MOV R185, UR11 ;  /* 0x0000000b00b97c02 */ /* 0x000fc40008000f00 */
[----:B------:R-:W-:Y:S01]  /*5310*/  MOV R186, UR14 ;  /* 0x0000000e00ba7c02 */ /* 0x000fe20008000f00 */
[----:B------:R-:W-:-:S06]  /*5320*/  ULOP3.LUT UR6, UR6, UR10, URZ, 0x3c, !UPT ;  /* 0x0000000a06067292 */ /* 0x000fcc000f8e3c3f */
[----:B------:R-:W-:Y:S02]  /*5330*/  MOV R11, UR6 ;  /* 0x00000006000b7c02 */ /* 0x000fe40008000f00 */
[----:B------:R-:W-:Y:S05]  /*5340*/  @P2 BRA `(.L_x_34) ;  /* 0xffffffd800e82947 */ /* 0x000fea000383ffff */
.L_x_23:
[----:B------:R-:W1:Y:S01]  /*5350*/  SHFL.BFLY PT, R6, R3, 0x1, 0x1f ;  /* 0x0c201f0003067f89 */ /* 0x000e6200000e0000 */
[----:B------:R-:W-:Y:S01]  /*5360*/  BSSY B0, `(.L_x_35) ;  /* 0x0000023000007945 */ /* 0x000fe20003800000 */
[----:B------:R-:W-:Y:S02]  /*5370*/  MOV R12, 0x3f800000 ;  /* 0x3f800000000c7802 */ /* 0x000fe40000000f00 */
[----:B------:R-:W2:Y:S01]  /*5380*/  SHFL.BFLY PT, R7, R0, 0x1, 0x1f ;  /* 0x0c201f0000077f89 */ /* 0x000ea200000e0000 */
[----:B------:R-:W-:Y:S01]  /*5390*/  MOV R10, 0x7f800000 ;  /* 0x7f800000000a7802 */ /* 0x000fe20000000f00 */
[----:B-1----:R-:W-:Y:S01]  /*53a0*/  FADD R6, R6, R3 ;  /* 0x0000000306067221 */ /* 0x002fe20000000000 */
[----:B--2---:R-:W-:-:S04]  /*53b0*/  FADD R18, R7, R0 ;  /* 0x0000000007127221 */ /* 0x004fc80000000000 */
[----:B------:R-:W1:Y:S01]  /*53c0*/  SHFL.BFLY PT, R9, R6, 0x2, 0x1f ;  /* 0x0c401f0006097f89 */ /* 0x000e6200000e0000 */
[----:B------:R-:W-:-:S03]  /*53d0*/  MOV R7, 0x3f800000 ;  /* 0x3f80000000077802 */ /* 0x000fc60000000f00 */
[----:B------:R-:W2:Y:S01]  /*53e0*/  SHFL.BFLY PT, R19, R18, 0x2, 0x1f ;  /* 0x0c401f0012137f89 */ /* 0x000ea200000e0000 */
[C---:B-1----:R-:W-:Y:S01]  /*53f0*/  FSETP.NE.AND P0, PT, R6.reuse, -R9, PT ;  /* 0x800000090600720b */ /* 0x042fe20003f05000 */
[----:B------:R-:W-:Y:S01]  /*5400*/  FADD R3, R6, R9 ;  /* 0x0000000906037221 */ /* 0x000fe20000000000 */
[----:B------:R-:W-:Y:S01]  /*5410*/  MOV R9, 0x7f800000 ;  /* 0x7f80000000097802 */ /* 0x000fe20000000f00 */
[----:B--2---:R-:W-:-:S10]  /*5420*/  FADD R11, R18, R19 ;  /* 0x00000013120b7221 */ /* 0x004fd40000000000 */
[----:B------:R-:W-:Y:S05]  /*5430*/  @!P0 BRA `(.L_x_36) ;  /* 0x0000000000548947 */ /* 0x000fea0003800000 */
[----:B------:R-:W-:Y:S01]  /*5440*/  IADD3 R0, R3, 0x1800000, RZ ;  /* 0x0180000003007810 */ /* 0x000fe20007ffe0ff */
[----:B------:R-:W-:Y:S03]  /*5450*/  BSSY B1, `(.L_x_37) ;  /* 0x000000c000017945 */ /* 0x000fe60003800000 */
[----:B------:R-:W-:-:S04]  /*5460*/  LOP3.LUT R0, R0, 0x7f800000, RZ, 0xc0, !PT ;  /* 0x7f80000000007812 */ /* 0x000fc800078ec0ff */
[----:B------:R-:W-:-:S13]  /*5470*/  ISETP.GT.U32.AND P0, PT, R0, 0x1ffffff, PT ;  /* 0x01ffffff0000780c */ /* 0x000fda0003f04070 */
[----:B------:R-:W-:Y:S05]  /*5480*/  @P0 BRA `(.L_x_38) ;  /* 0x0000000000100947 */ /* 0x000fea0003800000 */
[----:B------:R-:W-:-:S07]  /*5490*/  MOV R17, 0x54b0 ;  /* 0x000054b000117802 */ /* 0x000fce0000000f00 */
[----:B------:R-:W-:Y:S05]  /*54a0*/  CALL.REL.NOINC `($__internal_0_$__cuda_sm20_rcp_rn_f32_slowpath) ;  /* 0x0000004400f07944 */ /* 0x000fea0003c00000 */
[----:B------:R-:W-:Y:S01]  /*54b0*/  MOV R7, R0 ;  /* 0x0000000000077202 */ /* 0x000fe20000000f00 */
[----:B------:R-:W-:Y:S06]  /*54c0*/  BRA `(.L_x_39) ;  /* 0x0000000000107947 */ /* 0x000fec0003800000 */
.L_x_38:
[----:B------:R-:W1:Y:S02]  /*54d0*/  MUFU.RCP R0, R3 ;  /* 0x0000000300007308 */ /* 0x000e640000001000 */
[----:B-1----:R-:W-:-:S04]  /*54e0*/  FFMA R6, R3, R0, -1 ;  /* 0xbf80000003067423 */ /* 0x002fc80000000000 */
[----:B------:R-:W-:-:S04]  /*54f0*/  FADD.FTZ R7, -R6, -RZ ;  /* 0x800000ff06077221 */ /* 0x000fc80000010100 */
[----:B------:R-:W-:-:S07]  /*5500*/  FFMA R7, R0, R7, R0 ;  /* 0x0000000700077223 */ /* 0x000fce0000000000 */
.L_x_39:
[----:B------:R-:W-:Y:S05]  /*5510*/  BSYNC B1 ;  /* 0x0000000000017941 */ /* 0x000fea0003800000 */
.L_x_37:
[----:B------:R-:W-:Y:S01]  /*5520*/  FSETP.GEU.AND P0, PT, |R3|, 1.175494350822287508e-38, PT ;  /* 0x008000000300780b */ /* 0x000fe20003f0e200 */
[----:B------:R-:W-:-:S12]  /*5530*/  ULDC UR4, c[0x0][0x600] ;  /* 0x0001800000047ab9 */ /* 0x000fd80000000800 */
[----:B------:R-:W-:-:S04]  /*5540*/  @!P0 FMUL R3, R3, 16777216 ;  /* 0x4b80000003038820 */ /* 0x000fc80000400000 */
[----:B------:R-:W1:Y:S02]  /*5550*/  MUFU.LG2 R0, R3 ;  /* 0x0000000300007308 */ /* 0x000e640000000c00 */
[----:B-1----:R-:W-:-:S04]  /*5560*/  @!P0 FADD R0, R0, -24 ;  /* 0xc1c0000000008421 */ /* 0x002fc80000000000 */
[----:B------:R-:W-:-:S04]  /*5570*/  FMUL R0, R0, 0.69314718246459960938 ;  /* 0x3f31721800007820 */ /* 0x000fc80000400000 */
[----:B------:R-:W-:-:S07]  /*5580*/  FFMA R10, R5, UR4, R0 ;  /* 0x00000004050a7c23 */ /* 0x000fce0008000000 */
.L_x_36:
[----:B------:R-:W-:Y:S05]  /*5590*/  BSYNC B0 ;  /* 0x0000000000007941 */ /* 0x000fea0003800000 */
.L_x_35:
[----:B------:R-:W-:Y:S01]  /*55a0*/  FSETP.NE.AND P0, PT, R18, -R19, PT ;  /* 0x800000131200720b */ /* 0x000fe20003f05000 */
[----:B------:R-:W-:Y:S01]  /*55b0*/  ULDC UR4, c[0x0][0x608] ;  /* 0x0001820000047ab9 */ /* 0x000fe20000000800 */
[----:B------:R-:W-:Y:S01]  /*55c0*/  BSSY B0, `(.L_x_40) ;  /* 0x0000059000007945 */ /* 0x000fe20003800000 */
[----:B------:R-:W-:-:S04]  /*55d0*/  FMUL R7, R7, UR4 ;  /* 0x0000000407077c20 */ /* 0x000fc80008400000 */
        /* <DEDUP_REMOVED lines=64> */
[----:B------:R-:W-:Y:S06]  /*59e0*/  @!P0 BRA `(.L_x_41) ;  /* 0x0000000000588947 */ /* 0x000fec0003800000 */
[----:B------:R-:W-:Y:S01]  /*59f0*/  IADD3 R0, R11, 0x1800000, RZ ;  /* 0x018000000b007810 */ /* 0x000fe20007ffe0ff */
[----:B------:R-:W-:Y:S03]  /*5a00*/  BSSY B1, `(.L_x_42) ;  /* 0x000000d000017945 */ /* 0x000fe60003800000 */
[----:B------:R-:W-:-:S04]  /*5a10*/  LOP3.LUT R0, R0, 0x7f800000, RZ, 0xc0, !PT ;  /* 0x7f80000000007812 */ /* 0x000fc800078ec0ff */
[----:B------:R-:W-:-:S13]  /*5a20*/  ISETP.GT.U32.AND P0, PT, R0, 0x1ffffff, PT ;  /* 0x01ffffff0000780c */ /* 0x000fda0003f04070 */
[----:B------:R-:W-:Y:S05]  /*5a30*/  @P0 BRA `(.L_x_43) ;  /* 0x0000000000140947 */ /* 0x000fea0003800000 */
[----:B------:R-:W-:Y:S02]  /*5a40*/  MOV R3, R11 ;  /* 0x0000000b00037202 */ /* 0x000fe40000000f00 */
[----:B------:R-:W-:-:S07]  /*5a50*/  MOV R17, 0x5a70 ;  /* 0x00005a7000117802 */ /* 0x000fce0000000f00 */
[----:B------:R-:W-:Y:S05]  /*5a60*/  CALL.REL.NOINC `($__internal_0_$__cuda_sm20_rcp_rn_f32_slowpath) ;  /* 0x0000004000807944 */ /* 0x000fea0003c00000 */
[----:B------:R-:W-:Y:S01]  /*5a70*/  MOV R12, R0 ;  /* 0x00000000000c7202 */ /* 0x000fe20000000f00 */
[----:B------:R-:W-:Y:S06]  /*5a80*/  BRA `(.L_x_44) ;  /* 0x0000000000107947 */ /* 0x000fec0003800000 */
.L_x_43:
[----:B------:R-:W1:Y:S02]  /*5a90*/  MUFU.RCP R12, R11 ;  /* 0x0000000b000c7308 */ /* 0x000e640000001000 */
[----:B-1----:R-:W-:-:S04]  /*5aa0*/  FFMA R0, R11, R12, -1 ;  /* 0xbf8000000b007423 */ /* 0x002fc8000000000c */
[----:B------:R-:W-:-:S04]  /*5ab0*/  FADD.FTZ R3, -R0, -RZ ;  /* 0x800000ff00037221 */ /* 0x000fc80000010100 */
[----:B------:R-:W-:-:S07]  /*5ac0*/  FFMA R12, R12, R3, R12 ;  /* 0x000000030c0c7223 */ /* 0x000fce000000000c */
.L_x_44:
[----:B------:R-:W-:Y:S05]  /*5ad0*/  BSYNC B1 ;  /* 0x0000000000017941 */ /* 0x000fea0003800000 */
.L_x_42:
[----:B------:R-:W-:Y:S01]  /*5ae0*/  FSETP.GEU.AND P0, PT, |R11|, 1.175494350822287508e-38, PT ;  /* 0x008000000b00780b */ /* 0x000fe20003f0e200 */
[----:B------:R-:W-:-:S12]  /*5af0*/  ULDC UR4, c[0x0][0x600] ;  /* 0x0001800000047ab9 */ /* 0x000fd80000000800 */
[----:B------:R-:W-:-:S04]  /*5b00*/  @!P0 FMUL R11, R11, 16777216 ;  /* 0x4b8000000b0b8820 */ /* 0x000fc80000400000 */
[----:B------:R-:W1:Y:S02]  /*5b10*/  MUFU.LG2 R0, R11 ;  /* 0x0000000b00007308 */ /* 0x000e640000000c00 */
[----:B-1----:R-:W-:-:S04]  /*5b20*/  @!P0 FADD R0, R0, -24 ;  /* 0xc1c0000000008421 */ /* 0x002fc80000000000 */
[----:B------:R-:W-:-:S04]  /*5b30*/  FMUL R9, R0, 0.69314718246459960938 ;  /* 0x3f31721800097820 */ /* 0x000fc80000400000 */
[----:B------:R-:W-:-:S07]  /*5b40*/  FFMA R9, R4, UR4, R9 ;  /* 0x0000000404097c23 */ /* 0x000fce0008000009 */
.L_x_41:
[----:B------:R-:W-:Y:S05]  /*5b50*/  BSYNC B0 ;  /* 0x0000000000007941 */ /* 0x000fea0003800000 */
.L_x_40:
[----:B------:R-:W-:Y:S01]  /*5b60*/  R2UR UR5, R2 ;  /* 0x00000000020572ca */ /* 0x000fe200000e0000 */
[----:B------:R-:W1:Y:S01]  /*5b70*/  S2R R3, SR_TID.X ;  /* 0x0000000000037919 */ /* 0x000e620000002100 */
[----:B------:R-:W-:Y:S01]  /*5b80*/  R2UR UR6, R16 ;  /* 0x00000000100672ca */ /* 0x000fe200000e0000 */
[----:B------:R-:W-:-:S10]  /*5b90*/  ULDC.64 UR8, c[0x0][0x208] ;  /* 0x0000820000087ab9 */ /* 0x000fd40000000a00 */
[----:B------:R-:W-:-:S06]  /*5ba0*/  UIADD3 UR4, UR5, -0x1, URZ ;  /* 0xffffffff05047890 */ /* 0x000fcc000fffe03f */
[----:B------:R-:W-:Y:S01]  /*5bb0*/  ISETP.NE.AND P0, PT, RZ, UR4, PT ;  /* 0x00000004ff007c0c */ /* 0x000fe2000bf05270 */
[----:B------:R-:W-:-:S03]  /*5bc0*/  ULEA UR4, UR5, UR6, 0x3 ;  /* 0x0000000605047291 */ /* 0x000fc6000f8e183f */
[----:B------:R-:W-:Y:S01]  /*5bd0*/  SEL R0, RZ, 0x1, P0 ;  /* 0x00000001ff007807 */ /* 0x000fe20000000000 */
[----:B------:R-:W-:Y:S02]  /*5be0*/  ULDC UR5, c[0x0][0x608] ;  /* 0x0001820000057ab9 */ /* 0x000fe40000000800 */
[----:B------:R-:W-:Y:S01]  /*5bf0*/  FMUL R12, R12, UR5 ;  /* 0x000000050c0c7c20 */ /* 0x000fe20008400000 */
[----:B------:R-:W-:-:S04]  /*5c00*/  SHF.L.U32 R0, R0, 0x1f, RZ ;  /* 0x0000001f00007819 */ /* 0x000fc800000006ff */
[----:B------:R-:W2:Y:S01]  /*5c10*/  SYNCS.PHASECHK.TRANS64.TRYWAIT P0, [UR4+0x38098], R0 ;  /* 0x03809800ff0075a7 */ /* 0x000ea20008000144 */
[C---:B-1----:R-:W-:Y:S02]  /*5c20*/  LOP3.LUT P1, RZ, R3.reuse, 0x3, RZ, 0xc0, !PT ;  /* 0x0000000303ff7812 */ /* 0x042fe4000782c0ff */
[----:B------:R-:W-:Y:S01]  /*5c30*/  LOP3.LUT R18, R3, 0x7f, RZ, 0xc0, !PT ;  /* 0x0000007f03127812 */ /* 0x000fe200078ec0ff */
[----:B--2---:R-:W-:Y:S10]  /*5c40*/  @!P0 BRA `(.L_x_45) ;  /* 0x0000003c00788947 */ /* 0x004ff40003800000 */
.L_x_106:
[----:B------:R-:W-:Y:S01]  /*5c50*/  R2UR UR4, R8 ;  /* 0x00000000080472ca */ /* 0x000fe200000e0000 */
[----:B------:R-:W-:Y:S01]  /*5c60*/  BSSY B0, `(.L_x_46) ;  /* 0x0000019000007945 */ /* 0x000fe20003800000 */
[----:B------:R-:W-:-:S11]  /*5c70*/  SHF.R.U32.HI R19, RZ, 0x5, R18 ;  /* 0x00000005ff137819 */ /* 0x000fd60000011612 */
[----:B------:R-:W-:Y:S01]  /*5c80*/  USHF.L.U32 UR42, UR4, 0x6, URZ ;  /* 0x00000006042a7899 */ /* 0x000fe2000800063f */
[----:B------:R-:W-:Y:S11]  /*5c90*/  @P1 BRA `(.L_x_47) ;  /* 0x0000000000541947 */ /* 0x000ff60003800000 */
[----:B------:R-:W2:Y:S01]  /*5ca0*/  S2UR UR4, SR_CTAID.Y ;  /* 0x00000000000479c3 */ /* 0x000ea20000002600 */
[----:B-1----:R-:W-:Y:S01]  /*5cb0*/  SHF.R.U32.HI R0, RZ, 0x2, R3 ;  /* 0x00000002ff007819 */ /* 0x002fe20000011603 */
[----:B------:R-:W-:Y:S01]  /*5cc0*/  ULDC.64 UR6, c[0x0][0x688] ;  /* 0x0001a20000067ab9 */ /* 0x000fe20000000a00 */
[----:B------:R-:W-:Y:S02]  /*5cd0*/  SHF.L.U32 R3, R19, 0x4, RZ ;  /* 0x0000000413037819 */ /* 0x000fe400000006ff */
[----:B------:R-:W-:-:S03]  /*5ce0*/  LOP3.LUT R0, R0, 0x7, RZ, 0xc0, !PT ;  /* 0x0000000700007812 */ /* 0x000fc600078ec0ff */
[----:B------:R-:W1:Y:S01]  /*5cf0*/  S2UR UR5, SR_CTAID.Z ;  /* 0x00000000000579c3 */ /* 0x000e620000002700 */
[----:B------:R-:W-:-:S04]  /*5d00*/  LOP3.LUT R0, R3, 0xfffffff0, R0, 0xe2, !PT ;  /* 0xfffffff003007812 */ /* 0x000fc800078ee200 */
[----:B------:R-:W-:-:S04]  /*5d10*/  IADD3 R4, R0, UR42, RZ ;  /* 0x0000002a00047c10 */ /* 0x000fc8000fffe0ff */
[----:B------:R-:W-:Y:S01]  /*5d20*/  IADD3 R3, R4, 0x8, RZ ;  /* 0x0000000804037810 */ /* 0x000fe20007ffe0ff */
[----:B--2---:R-:W-:-:S04]  /*5d30*/  UIMAD UR4, UR4, UR6, UR42 ;  /* 0x00000006040472a4 */ /* 0x004fc8000f8e022a */
[----:B-1----:R-:W-:-:S03]  /*5d40*/  UIMAD UR4, UR5, UR7, UR4 ;  /* 0x00000007050472a4 */ /* 0x002fc6000f8e0204 */
[----:B------:R-:W-:Y:S02]  /*5d50*/  ULDC UR5, c[0x0][0x288] ;  /* 0x0000a20000057ab9 */ /* 0x000fe40000000800 */
[----:B------:R-:W-:Y:S02]  /*5d60*/  ISETP.GE.U32.AND P0, PT, R4, UR5, PT ;  /* 0x0000000504007c0c */ /* 0x000fe4000bf06070 */
[----:B------:R-:W-:Y:S02]  /*5d70*/  IADD3 R0, P2, R0, UR4, RZ ;  /* 0x0000000400007c10 */ /* 0x000fe4000ff5e0ff */
[----:B------:R-:W-:Y:S01]  /*5d80*/  ISETP.GE.U32.AND P1, PT, R3, UR5, PT ;  /* 0x0000000503007c0c */ /* 0x000fe2000bf26070 */
[----:B------:R-:W-:Y:S01]  /*5d90*/  ULDC.64 UR4, c[0x0][0x680] ;  /* 0x0001a00000047ab9 */ /* 0x000fe20000000a00 */
[----:B------:R-:W-:Y:S02]  /*5da0*/  IADD3.X R3, RZ, RZ, RZ, P2, !PT ;  /* 0x000000ffff037210 */ /* 0x000fe400017fe4ff */
[----:B------:R-:W-:-:S04]  /*5db0*/  LEA R4, P2, R0, UR4, 0x2 ;  /* 0x0000000400047c11 */ /* 0x000fc8000f8410ff */
[----:B------:R-:W-:-:S05]  /*5dc0*/  LEA.HI.X R5, R0, UR5, R3, 0x2, P2 ;  /* 0x0000000500057c11 */ /* 0x000fca00090f1403 */
[----:B------:R2:W-:Y:S04]  /*5dd0*/  @!P0 STG.E desc[UR8][R4.64], R10 ;  /* 0x0000000a04008986 */ /* 0x0005e8000c101908 */
[----:B------:R2:W-:Y:S02]  /*5de0*/  @!P1 STG.E desc[UR8][R4.64+0x20], R9 ;  /* 0x0000200904009986 */ /* 0x0005e4000c101908 */
.L_x_47:
[----:B------:R-:W-:Y:S05]  /*5df0*/  BSYNC B0 ;  /* 0x0000000000007941 */ /* 0x000fea0003800000 */
.L_x_46:
[----:B------:R-:W-:Y:S01]  /*5e00*/  ULDC.64 UR4, c[0x0][0x730] ;  /* 0x0001cc0000047ab9 */ /* 0x000fe20000000a00 */
[-C--:B------:R-:W-:Y:S01]  /*5e10*/  FMUL R26, R26, R12.reuse ;  /* 0x0000000c1a1a7220 */ /* 0x080fe20000400000 */
[----:B------:R-:W-:Y:S01]  /*5e20*/  ISETP.NE.U32.AND P0, PT, RZ, UR4, PT ;  /* 0x00000004ff007c0c */ /* 0x000fe2000bf05070 */
[-C--:B------:R-:W-:Y:S01]  /*5e30*/  FMUL R27, R27, R12.reuse ;  /* 0x0000000c1b1b7220 */ /* 0x080fe20000400000 */
[-C--:B------:R-:W-:Y:S01]  /*5e40*/  FMUL R30, R30, R12.reuse ;  /* 0x0000000c1e1e7220 */ /* 0x080fe20000400000 */
[-C--:B------:R-:W-:Y:S01]  /*5e50*/  FMUL R31, R31, R12.reuse ;  /* 0x0000000c1f1f7220 */ /* 0x080fe20000400000 */
[----:B------:R-:W-:Y:S01]  /*5e60*/  ISETP.NE.AND.EX P0, PT, RZ, UR5, PT, P0 ;  /* 0x00000005ff007c0c */ /* 0x000fe2000bf05300 */
        /* <DEDUP_REMOVED lines=60> */
[----:B------:R-:W-:Y:S06]  /*6230*/  @P0 BRA `(.L_x_48) ;  /* 0x0000000000200947 */ /* 0x000fec0003800000 */
[----:B------:R-:W-:Y:S02]  /*6240*/  ULDC.64 UR4, c[0x0][0x728] ;  /* 0x0001ca0000047ab9 */ /* 0x000fe40000000a00 */
[----:B------:R-:W-:-:S04]  /*6250*/  ISETP.NE.U32.AND P0, PT, RZ, UR4, PT ;  /* 0x00000004ff007c0c */ /* 0x000fc8000bf05070 */
[----:B------:R-:W-:-:S13]  /*6260*/  ISETP.NE.AND.EX P0, PT, RZ, UR5, PT, P0 ;  /* 0x00000005ff007c0c */ /* 0x000fda000bf05300 */
[----:B------:R-:W-:Y:S05]  /*6270*/  @!P0 BRA `(.L_x_49) ;  /* 0x00000000000c8947 */ /* 0x000fea0003800000 */
[----:B-12---:R-:W1:Y:S02]  /*6280*/  LDC.64 R4, c[0x0][0x728] ;  /* 0x0001ca00ff047b82 */ /* 0x006e640000000a00 */
[----:B-1----:R4:W5:Y:S01]  /*6290*/  LDG.E R22, desc[UR8][R4.64] ;  /* 0x0000000804167981 */ /* 0x002962000c1e1900 */
[----:B------:R-:W-:Y:S05]  /*62a0*/  BRA `(.L_x_48) ;  /* 0x0000000000047947 */ /* 0x000fea0003800000 */
.L_x_49:
[----:B------:R-:W3:Y:S02]  /*62b0*/  LDC R22, c[0x0][0x720] ;  /* 0x0001c800ff167b82 */ /* 0x000ee40000000800 */
.L_x_48:
[----:B-1----:R-:W-:-:S04]  /*62c0*/  MOV R0, RZ ;  /* 0x000000ff00007202 */ /* 0x002fc80000000f00 */
[----:B------:R-:W-:-:S13]  /*62d0*/  LOP3.LUT P0, RZ, R0, 0x1bf, RZ, 0xc0, !PT ;  /* 0x000001bf00ff7812 */ /* 0x000fda000780c0ff */
[----:B------:R-:W-:Y:S05]  /*62e0*/  @!P0 BRA `(.L_x_50) ;  /* 0x0000000000408947 */ /* 0x000fea0003800000 */
[----:B------:R-:W-:Y:S01]  /*62f0*/  MOV R14, 0x0 ;  /* 0x00000000000e7802 */ /* 0x000fe20000000f00 */
[----:B------:R-:W-:Y:S01]  /*6300*/  ULDC.64 UR4, c[0x4][0x70] ;  /* 0x01001c0000047ab9 */ /* 0x000fe20000000a00 */
[----:B------:R-:W-:Y:S01]  /*6310*/  ULDC.64 UR6, c[0x4][0x8] ;  /* 0x0100020000067ab9 */ /* 0x000fe20000000a00 */
[----:B--2-4-:R-:W-:Y:S02]  /*6320*/  MOV R4, UR4 ;  /* 0x0000000400047c02 */ /* 0x014fe40008000f00 */
[----:B------:R-:W-:Y:S01]  /*6330*/  MOV R5, UR5 ;  /* 0x0000000500057c02 */ /* 0x000fe20008000f00 */
[----:B------:R-:W1:Y:S01]  /*6340*/  LDC.64 R14, c[0x4][R14] ;  /* 0x010000000e0e7b82 */ /* 0x000e620000000a00 */
[----:B------:R-:W-:Y:S01]  /*6350*/  ULDC.64 UR4, c[0x4][0x78] ;  /* 0x01001e0000047ab9 */ /* 0x000fe20000000a00 */
[----:B------:R-:W-:Y:S02]  /*6360*/  MOV R10, UR6 ;  /* 0x00000006000a7c02 */ /* 0x000fe40008000f00 */
[----:B------:R-:W-:-:S02]  /*6370*/  MOV R6, UR4 ;  /* 0x0000000400067c02 */ /* 0x000fc40008000f00 */
[----:B------:R-:W-:Y:S02]  /*6380*/  MOV R7, UR5 ;  /* 0x0000000500077c02 */ /* 0x000fe40008000f00 */
[----:B------:R-:W-:Y:S02]  /*6390*/  MOV R11, UR7 ;  /* 0x00000007000b7c02 */ /* 0x000fe40008000f00 */
[----:B------:R-:W-:Y:S02]  /*63a0*/  MOV R8, 0x70 ;  /* 0x0000007000087802 */ /* 0x000fe40000000f00 */
[----:B------:R-:W-:Y:S02]  /*63b0*/  MOV R12, 0x1 ;  /* 0x00000001000c7802 */ /* 0x000fe40000000f00 */
[----:B------:R-:W-:-:S07]  /*63c0*/  MOV R13, RZ ;  /* 0x000000ff000d7202 */ /* 0x000fce0000000f00 */
[----:B------:R-:W-:-:S07]  /*63d0*/  LEPC R20, `(.L_x_50) ;  /* 0x000000001014794e */ /* 0x000fce0000000000 */
[----:B-1-3-5:R-:W-:Y:S05]  /*63e0*/  CALL.ABS.NOINC R14 ;  /* 0x000000000e007343 */ /* 0x02afea0003c00000 */
.L_x_50:
[----:B------:R-:W-:Y:S02]  /*63f0*/  R2UR UR4, R2 ;  /* 0x00000000020472ca */ /* 0x000fe400000e0000 */
[----:B------:R-:W-:-:S11]  /*6400*/  R2UR UR5, R16 ;  /* 0x00000000100572ca */ /* 0x000fd600000e0000 */
[----:B------:R-:W-:Y:S02]  /*6410*/  UIADD3 UR4, UR4, -0x1, URZ ;  /* 0xffffffff04047890 */ /* 0x000fe4000fffe03f */
[----:B------:R-:W-:-:S04]  /*6420*/  MOV R17, UR5 ;  /* 0x0000000500117c02 */ /* 0x000fc80008000f00 */
[----:B------:R-:W-:-:S05]  /*6430*/  MOV R0, UR4 ;  /* 0x0000000400007c02 */ /* 0x000fca0008000f00 */
[----:B------:R-:W-:-:S05]  /*6440*/  IMAD R17, R0, 0x2200, R17 ;  /* 0x0000220000117824 */ /* 0x000fca00078e0211 */
        /* <DEDUP_REMOVED lines=18> */
.L_x_51:
[----:B--2-4-:R-:W1:Y:S01]  /*6570*/  S2R R5, SR_TID.X ;  /* 0x0000000000057919 */ /* 0x014e620000002100 */
[----:B------:R-:W-:Y:S01]  /*6580*/  ULDC.64 UR4, c[0x0][0x730] ;  /* 0x0001cc0000047ab9 */ /* 0x000fe20000000a00 */
[----:B------:R-:W-:Y:S02]  /*6590*/  IADD3 R18, R18, 0x1f, RZ ;  /* 0x0000001f12127810 */ /* 0x000fe40007ffe0ff */
[----:B------:R-:W-:Y:S02]  /*65a0*/  ISETP.NE.U32.AND P0, PT, RZ, UR4, PT ;  /* 0x00000004ff007c0c */ /* 0x000fe4000bf05070 */
[----:B------:R-:W-:Y:S02]  /*65b0*/  ISETP.GT.U32.AND P1, PT, R18, 0x3e, PT ;  /* 0x0000003e1200780c */ /* 0x000fe40003f24070 */
[----:B------:R-:W-:-:S13]  /*65c0*/  ISETP.NE.AND.EX P0, PT, RZ, UR5, PT, P0 ;  /* 0x00000005ff007c0c */ /* 0x000fda000bf05300 */
[----:B---3-5:R-:W2:Y:S01]  /*65d0*/  @P0 LDC R22, c[0x0][0x720] ;  /* 0x0001c800ff160b82 */ /* 0x028ea20000000800 */
[----:B-1----:R-:W-:Y:S02]  /*65e0*/  SHF.L.U32 R0, R5, 0x5, RZ ;  /* 0x0000000505007819 */ /* 0x002fe400000006ff */
[----:B------:R-:W-:Y:S02]  /*65f0*/  SHF.R.U32.HI R4, RZ, 0x1, R5 ;  /* 0x00000001ff047819 */ /* 0x000fe40000011605 */
[C---:B------:R-:W-:Y:S02]  /*6600*/  LOP3.LUT R3, R0.reuse, 0xc0, RZ, 0xc0, !PT ;  /* 0x000000c000037812 */ /* 0x040fe400078ec0ff */
[----:B------:R-:W-:Y:S02]  /*6610*/  LOP3.LUT R6, R0, 0x20, RZ, 0xc0, !PT ;  /* 0x0000002000067812 */ /* 0x000fe400078ec0ff */
[----:B------:R-:W-:Y:S02]  /*6620*/  LOP3.LUT R3, R3, 0x8, R4, 0xf8, !PT ;  /* 0x0000000803037812 */ /* 0x000fe400078ef804 */
[----:B------:R-:W-:-:S02]  /*6630*/  SHF.L.U32 R4, R5, 0x2, RZ ;  /* 0x0000000205047819 */ /* 0x000fc400000006ff */
[----:B------:R-:W-:Y:S01]  /*6640*/  LEA R6, R19, R6, 0x9 ;  /* 0x0000000613067211 */ /* 0x000fe200078e48ff */
[-C--:B--2---:R-:W-:Y:S01]  /*6650*/  FMUL R25, R25, R22.reuse ;  /* 0x0000001619197220 */ /* 0x084fe20000400000 */
[----:B------:R-:W-:Y:S01]  /*6660*/  LOP3.LUT R3, R3, 0x18, R4, 0x78, !PT ;  /* 0x0000001803037812 */ /* 0x000fe200078e7804 */
[-C--:B------:R-:W-:Y:S01]  /*6670*/  FMUL R4, R24, R22.reuse ;  /* 0x0000001618047220 */ /* 0x080fe20000400000 */
[----:B------:R-:W-:Y:S01]  /*6680*/  LOP3.LUT R0, R0, 0x100, RZ, 0xc0, !PT ;  /* 0x0000010000007812 */ /* 0x000fe200078ec0ff */
[-C--:B------:R-:W-:Y:S01]  /*6690*/  FMUL R9, R34, R22.reuse ;  /* 0x0000001622097220 */ /* 0x080fe20000400000 */
[-C--:B------:R-:W-:Y:S01]  /*66a0*/  FMUL R18, R35, R22.reuse ;  /* 0x0000001623127220 */ /* 0x080fe20000400000 */
[----:B------:R-:W-:Y:S01]  /*66b0*/  LOP3.LUT P0, RZ, R5, 0x4, RZ, 0xc0, !PT ;  /* 0x0000000405ff7812 */ /* 0x000fe2000780c0ff */
[----:B------:R-:W-:Y:S01]  /*66c0*/  FMUL R5, R26, R22 ;  /* 0x000000161a057220 */ /* 0x000fe20000400000 */
[----:B------:R-:W-:Y:S01]  /*66d0*/  IADD3 R0, R3, R6, R0 ;  /* 0x0000000603007210 */ /* 0x000fe20007ffe000 */
        /* <DEDUP_REMOVED lines=13> */
[----:B------:R-:W-:Y:S01]  /*67b0*/  F2FP.BF16.F32.PACK_AB R9, R18, R9 ;  /* 0x000000091209723e */ /* 0x000fe200000010ff */
[-C--:B------:R-:W-:Y:S01]  /*67c0*/  FMUL R3, R40, R22.reuse ;  /* 0x0000001628037220 */ /* 0x080fe20000400000 */
[----:B------:R-:W-:Y:S01]  /*67d0*/  MOV R18, 0x10 ;  /* 0x0000001000127802 */ /* 0x000fe20000000f00 */
[-C--:B------:R-:W-:Y:S01]  /*67e0*/  FMUL R13, R43, R22.reuse ;  /* 0x000000162b0d7220 */ /* 0x080fe20000400000 */
[----:B------:R-:W-:Y:S01]  /*67f0*/  LEA R25, R0, R17, 0x1 ;  /* 0x0000001100197211 */ /* 0x000fe200078e08ff */
[-C--:B------:R-:W-:Y:S01]  /*6800*/  FMUL R42, R42, R22.reuse ;  /* 0x000000162a2a7220 */ /* 0x080fe20000400000 */
[----:B------:R-:W-:Y:S01]  /*6810*/  F2FP.BF16.F32.PACK_AB R5, R6, R5 ;  /* 0x000000050605723e */ /* 0x000fe200000010ff */
[-C--:B------:R-:W-:Y:S01]  /*6820*/  FMUL R14, R45, R22.reuse ;  /* 0x000000162d0e7220 */ /* 0x080fe20000400000 */
        /* <DEDUP_REMOVED lines=112> */
[----:B------:R-:W-:Y:S02]  /*6f30*/  SEL R0, R18, 0xfffffff0, !P0 ;  /* 0xfffffff012007807 */ /* 0x000fe40004000000 */
[----:B------:R-:W-:Y:S01]  /*6f40*/  IADD3 R27, R25, 0x1000, RZ ;  /* 0x00001000191b7810 */ /* 0x000fe20007ffe0ff */
[----:B------:R-:W-:Y:S06]  /*6f50*/  @P1 BRA `(.L_x_52) ;  /* 0x0000000000041947 */ /* 0x000fec0003800000 */
[----:B------:R-:W-:-:S04]  /*6f60*/  DEPBAR.LE SB0, 0x1 ;  /* 0x000080400000791a */ /* 0x000fc80000000000 */
.L_x_52:
[----:B------:R-:W-:Y:S05]  /*6f70*/  WARPSYNC.ALL ;  /* 0x0000000000007948 */ /* 0x000fea0003800000 */
[----:B------:R-:W-:Y:S01]  /*6f80*/  BAR.SYNC.DEFER_BLOCKING 0x1, 0x80 ;  /* 0x0042000000007b1d */ /* 0x000fe20000010000 */
[C---:B------:R-:W-:Y:S02]  /*6f90*/  LEA R27, R0.reuse, R27, 0x1 ;  /* 0x0000001b001b7211 */ /* 0x040fe400078e08ff */
[----:B------:R-:W-:Y:S02]  /*6fa0*/  LEA R0, R0, R25, 0x1 ;  /* 0x0000001900007211 */ /* 0x000fe400078e08ff */
[----:B------:R-:W-:Y:S01]  /*6fb0*/  F2FP.BF16.F32.PACK_AB R20, R20, R23 ;  /* 0x000000171414723e */ /* 0x000fe200000010ff */
[----:B------:R-:W-:Y:S01]  /*6fc0*/  BSSY B0, `(.L_x_53) ;  /* 0x000001c000007945 */ /* 0x000fe20003800000 */
[----:B------:R-:W-:-:S02]  /*6fd0*/  F2FP.BF16.F32.PACK_AB R12, R12, R3 ;  /* 0x000000030c0c723e */ /* 0x000fc400000010ff */
[----:B------:R-:W-:Y:S02]  /*6fe0*/  F2FP.BF16.F32.PACK_AB R13, R13, R42 ;  /* 0x0000002a0d0d723e */ /* 0x000fe400000010ff */
[----:B------:R-:W-:Y:S02]  /*6ff0*/  F2FP.BF16.F32.PACK_AB R14, R14, R19 ;  /* 0x000000130e0e723e */ /* 0x000fe400000010ff */
[----:B------:R-:W-:Y:S02]  /*7000*/  F2FP.BF16.F32.PACK_AB R15, R15, R46 ;  /* 0x0000002e0f0f723e */ /* 0x000fe400000010ff */
[----:B------:R-:W-:Y:S02]  /*7010*/  F2FP.BF16.F32.PACK_AB R21, R21, R50 ;  /* 0x000000321515723e */ /* 0x000fe400000010ff */
[----:B------:R-:W-:Y:S02]  /*7020*/  F2FP.BF16.F32.PACK_AB R22, R53, R52 ;  /* 0x000000343516723e */ /* 0x000fe400000010ff */
[----:B------:R-:W-:Y:S01]  /*7030*/  F2FP.BF16.F32.PACK_AB R23, R55, R54 ;  /* 0x000000363717723e */ /* 0x000fe200000010ff */
[----:B------:R1:W-:Y:S04]  /*7040*/  STSM.16.M88.4 [R25], R4 ;  /* 0x0000000419007844 */ /* 0x0003e80000000200 */
[----:B------:R1:W-:Y:S01]  /*7050*/  STSM.16.M88.4 [R0], R8 ;  /* 0x0000000800007844 */ /* 0x0003e20000000200 */
[----:B------:R-:W-:Y:S01]  /*7060*/  @!PT LDS RZ, [RZ] ;  /* 0x00000000fffff984 */ /* 0x000fe20000000800 */
[----:B------:R-:W-:Y:S01]  /*7070*/  @!PT LDS RZ, [RZ] ;  /* 0x00000000fffff984 */ /* 0x000fe20000000800 */
[----:B------:R-:W-:Y:S01]  /*7080*/  @!PT LDS RZ, [RZ] ;  /* 0x00000000fffff984 */ /* 0x000fe20000000800 */
[----:B------:R-:W-:Y:S01]  /*7090*/  @!PT LDS RZ, [RZ] ;  /* 0x00000000fffff984 */ /* 0x000fe20000000800 */
[----:B------:R2:W-:Y:S06]  /*70a0*/  MEMBAR.ALL.CTA ;  /* 0x0000000000007992 */ /* 0x0005ec0000008000 */
[----:B--2---:R-:W2:Y:S02]  /*70b0*/  FENCE.VIEW.ASYNC.S ;  /* 0x00000000000073c6 */ /* 0x004ea40000000000 */
[----:B--2---:R-:W-:Y:S06]  /*70c0*/  BAR.SYNC.DEFER_BLOCKING 0x1, 0x80 ;  /* 0x0042000000007b1d */ /* 0x004fec0000010000 */
[----:B------:R-:W-:Y:S05]  /*70d0*/  @P1 BRA `(.L_x_54) ;  /* 0x0000000000281947 */ /* 0x000fea0003800000 */
[----:B------:R-:W-:Y:S01]  /*70e0*/  S2UR UR44, SR_CTAID.Z ;  /* 0x00000000002c79c3 */ /* 0x000fe20000002700 */
[----:B------:R-:W-:Y:S01]  /*70f0*/  ULDC.64 UR4, c[0x0][0x198] ;  /* 0x0000660000047ab9 */ /* 0x000fe20000000a00 */
[----:B------:R-:W-:Y:S01]  /*7100*/  R2UR UR40, R17 ;  /* 0x00000000112872ca */ /* 0x000fe200000e0000 */
[----:B------:R-:W-:Y:S01]  /*7110*/  UIADD3 UR4, UP0, UR4, 0x670, URZ ;  /* 0x0000067004047890 */ /* 0x000fe2000ff1e03f */
[----:B------:R-:W-:-:S03]  /*7120*/  UMOV UR41, URZ ;  /* 0x0000003f00297c82 */ /* 0x000fc60008000000 */
[----:B------:R-:W-:Y:S01]  /*7130*/  UIADD3.X UR5, URZ, UR5, URZ, UP0, !UPT ;  /* 0x000000053f057290 */ /* 0x000fe200087fe43f */
[----:B------:R-:W2:Y:S08]  /*7140*/  S2UR UR43, SR_CTAID.Y ;  /* 0x00000000002b79c3 */ /* 0x000eb00000002600 */
[----:B--2---:R2:W-:Y:S01]  /*7150*/  UTMASTG.4D [UR40], [UR4] ;  /* 0x00000028040073b5 */ /* 0x0045e20008018000 */
[----:B------:R0:W-:Y:S01]  /*7160*/  UTMACMDFLUSH ;  /* 0x00000000000079b7 */ /* 0x0001e20000000000 */
[----:B--2---:R-:W-:-:S04]  /*7170*/  DEPBAR.LE SB0, 0x1 ;  /* 0x000080400000791a */ /* 0x004fc80000000000 */
.L_x_54:
[----:B------:R-:W-:Y:S05]  /*7180*/  BSYNC B0 ;  /* 0x0000000000007941 */ /* 0x000fea0003800000 */
.L_x_53:
[----:B------:R-:W-:Y:S01]  /*7190*/  BAR.SYNC.DEFER_BLOCKING 0x1, 0x80 ;  /* 0x0042000000007b1d */ /* 0x000fe20000010000 */
[----:B-1----:R-:W-:Y:S02]  /*71a0*/  F2FP.BF16.F32.PACK_AB R4, R57, R56 ;  /* 0x000000383904723e */ /* 0x002fe400000010ff */
[----:B------:R-:W-:Y:S02]  /*71b0*/  F2FP.BF16.F32.PACK_AB R5, R59, R58 ;  /* 0x0000003a3b05723e */ /* 0x000fe400000010ff */
[----:B------:R-:W-:Y:S01]  /*71c0*/  F2FP.BF16.F32.PACK_AB R6, R61, R60 ;  /* 0x0000003c3d06723e */ /* 0x000fe200000010ff */
[----:B------:R-:W-:Y:S01]  /*71d0*/  BSSY B0, `(.L_x_55) ;  /* 0x000001c000007945 */ /* 0x000fe20003800000 */
[----:B------:R-:W-:Y:S02]  /*71e0*/  F2FP.BF16.F32.PACK_AB R7, R63, R62 ;  /* 0x0000003e3f07723e */ /* 0x000fe400000010ff */
[----:B------:R-:W-:Y:S02]  /*71f0*/  F2FP.BF16.F32.PACK_AB R8, R65, R64 ;  /* 0x000000404108723e */ /* 0x000fe400000010ff */
[----:B------:R-:W-:-:S02]  /*7200*/  F2FP.BF16.F32.PACK_AB R9, R67, R66 ;  /* 0x000000424309723e */ /* 0x000fc400000010ff */
[----:B------:R-:W-:Y:S02]  /*7210*/  F2FP.BF16.F32.PACK_AB R10, R69, R68 ;  /* 0x00000044450a723e */ /* 0x000fe400000010ff */
[----:B------:R-:W-:Y:S01]  /*7220*/  F2FP.BF16.F32.PACK_AB R11, R71, R70 ;  /* 0x00000046470b723e */ /* 0x000fe200000010ff */
[----:B------:R1:W-:Y:S04]  /*7230*/  STSM.16.M88.4 [R25+0x1000], R12 ;  /* 0x0010000c19007844 */ /* 0x0003e80000000200 */
[----:B------:R1:W-:Y:S01]  /*7240*/  STSM.16.M88.4 [R0+0x1000], R20 ;  /* 0x0010001400007844 */ /* 0x0003e20000000200 */
        /* <DEDUP_REMOVED lines=9> */
[----:B------:R-:W-:Y:S01]  /*72e0*/  R2UR UR8, R17 ;  /* 0x00000000110872ca */ /* 0x000fe200000e0000 */
[----:B------:R-:W-:Y:S01]  /*72f0*/  ULDC.64 UR4, c[0x0][0x198] ;  /* 0x0000660000047ab9 */ /* 0x000fe20000000a00 */
[----:B------:R-:W-:Y:S01]  /*7300*/  UMOV UR9, 0x20 ;  /* 0x0000002000097882 */ /* 0x000fe20000000000 */
[----:B------:R-:W-:Y:S01]  /*7310*/  UIADD3 UR4, UP0, UR4, 0x670, URZ ;  /* 0x0000067004047890 */ /* 0x000fe2000ff1e03f */
[----:B------:R-:W-:-:S03]  /*7320*/  UMOV UR10, UR42 ;  /* 0x0000002a000a7c82 */ /* 0x000fc60008000000 */
[----:B------:R-:W2:Y:S01]  /*7330*/  S2UR UR11, SR_CTAID.Y ;  /* 0x00000000000b79c3 */ /* 0x000ea20000002600 */
[----:B------:R-:W-:-:S05]  /*7340*/  UIADD3.X UR5, URZ, UR5, URZ, UP0, !UPT ;  /* 0x000000053f057290 */ /* 0x000fca00087fe43f */
[----:B------:R-:W-:-:S09]  /*7350*/  UIADD3 UR8, UR8, 0x1000, URZ ;  /* 0x0000100008087890 */ /* 0x000fd2000fffe03f */
[----:B--2---:R2:W-:Y:S01]  /*7360*/  UTMASTG.4D [UR8], [UR4] ;  /* 0x00000008040073b5 */ /* 0x0045e20008018000 */
[----:B------:R0:W-:Y:S01]  /*7370*/  UTMACMDFLUSH ;  /* 0x00000000000079b7 */ /* 0x0001e20000000000 */
[----:B--2---:R-:W-:-:S04]  /*7380*/  DEPBAR.LE SB0, 0x1 ;  /* 0x000080400000791a */ /* 0x004fc80000000000 */
.L_x_56:
[----:B------:R-:W-:Y:S05]  /*7390*/  BSYNC B0 ;  /* 0x0000000000007941 */ /* 0x000fea0003800000 */
.L_x_55:
        /* <DEDUP_REMOVED lines=24> */
[----:B------:R-:W-:Y:S01]  /*7520*/  UMOV UR9, 0x40 ;  /* 0x0000004000097882 */ /* 0x000fe20000000000 */
[----:B------:R-:W-:Y:S02]  /*7530*/  UMOV UR10, UR42 ;  /* 0x0000002a000a7c82 */ /* 0x000fe40008000000 */
[----:B------:R-:W-:Y:S01]  /*7540*/  UIADD3.X UR5, URZ, UR5, URZ, UP0, !UPT ;  /* 0x000000053f057290 */ /* 0x000fe200087fe43f */
[----:B------:R-:W2:Y:S08]  /*7550*/  S2UR UR11, SR_CTAID.Y ;  /* 0x00000000000b79c3 */ /* 0x000eb00000002600 */
[----:B--2---:R2:W-:Y:S01]  /*7560*/  UTMASTG.4D [UR8], [UR4] ;  /* 0x00000008040073b5 */ /* 0x0045e20008018000 */
[----:B------:R0:W-:Y:S01]  /*7570*/  UTMACMDFLUSH ;  /* 0x00000000000079b7 */ /* 0x0001e20000000000 */
[----:B--2---:R-:W-:-:S04]  /*7580*/  DEPBAR.LE SB0, 0x1 ;  /* 0x000080400000791a */ /* 0x004fc80000000000 */
.L_x_58:
[----:B------:R-:W-:Y:S05]  /*7590*/  BSYNC B0 ;  /* 0x0000000000007941 */ /* 0x000fea0003800000 */
.L_x_57:
        /* <DEDUP_REMOVED lines=32> */
.L_x_60:
[----:B------:R-:W-:Y:S05]  /*77a0*/  BSYNC B0 ;  /* 0x0000000000007941 */ /* 0x000fea0003800000 */
.L_x_59:
[----:B------:R-:W-:Y:S01]  /*77b0*/  BAR.SYNC.DEFER_BLOCKING 0x1, 0x80 ;  /* 0x0042000000007b1d */ /* 0x000fe20000010000 */
[----:B------:R-:W-:Y:S02]  /*77c0*/  F2FP.BF16.F32.PACK_AB R104, R105, R104 ;  /* 0x000000686968723e */ /* 0x000fe400000010ff */
        /* <DEDUP_REMOVED lines=15> */
[----:B---3--:R-:W3:Y:S02]  /*78c0*/  FENCE.VIEW.ASYNC.S ;  /* 0x00000000000073c6 */ /* 0x008ee40000000000 */
[----:B---3--:R-:W-:Y:S06]  /*78d0*/  BAR.SYNC.DEFER_BLOCKING 0x1, 0x80 ;  /* 0x0042000000007b1d */ /* 0x008fec0000010000 */
        /* <DEDUP_REMOVED lines=8> */
[----:B------:R-:W3:Y:S08]  /*7960*/  S2UR UR11, SR_CTAID.Y ;  /* 0x00000000000b79c3 */ /* 0x000ef00000002600 */
[----:B---3--:R3:W-:Y:S01]  /*7970*/  UTMASTG.4D [UR8], [UR4] ;  /* 0x00000008040073b5 */ /* 0x0087e20008018000 */
[----:B------:R0:W-:Y:S01]  /*7980*/  UTMACMDFLUSH ;  /* 0x00000000000079b7 */ /* 0x0001e20000000000 */
[----:B---3--:R-:W-:-:S04]  /*7990*/  DEPBAR.LE SB0, 0x1 ;  /* 0x000080400000791a */ /* 0x008fc80000000000 */
.L_x_62:
[----:B------:R-:W-:Y:S05]  /*79a0*/  BSYNC B0 ;  /* 0x0000000000007941 */ /* 0x000fea0003800000 */
.L_x_61:
        /* <DEDUP_REMOVED lines=17> */
[----:B----4-:R-:W4:Y:S02]  /*7ac0*/  FENCE.VIEW.ASYNC.S ;  /* 0x00000000000073c6 */ /* 0x010f240000000000 */
[----:B----4-:R-:W-:Y:S06]  /*7ad0*/  BAR.SYNC.DEFER_BLOCKING 0x1, 0x80 ;  /* 0x0042000000007b1d */ /* 0x010fec0000010000 */
[----:B------:R-:W-:Y:S05]  /*7ae0*/  @P1 BRA `(.L_x_64) ;  /* 0x0000000000301947 */ /* 0x000fea0003800000 */
[----:B------:R-:W-:Y:S01]  /*7af0*/  S2UR UR12, SR_CTAID.Z ;  /* 0x00000000000c79c3 */ /* 0x000fe20000002700 */
[----:B------:R-:W-:Y:S01]  /*7b00*/  R2UR UR8, R17 ;  /* 0x00000000110872ca */ /* 0x000fe200000e0000 */
[----:B------:R-:W-:Y:S01]  /*7b10*/  ULDC.64 UR4, c[0x0][0x198] ;  /* 0x0000660000047ab9 */ /* 0x000fe20000000a00 */
[----:B------:R-:W-:Y:S01]  /*7b20*/  UMOV UR9, 0xa0 ;  /* 0x000000a000097882 */ /* 0x000fe20000000000 */
[----:B------:R-:W-:Y:S01]  /*7b30*/  UIADD3 UR4, UP0, UR4, 0x670, URZ ;  /* 0x0000067004047890 */ /* 0x000fe2000ff1e03f */
[----:B------:R-:W-:-:S03]  /*7b40*/  UMOV UR10, UR42 ;  /* 0x0000002a000a7c82 */ /* 0x000fc60008000000 */
[----:B------:R-:W4:Y:S01]  /*7b50*/  S2UR UR11, SR_CTAID.Y ;  /* 0x00000000000b79c3 */ /* 0x000f220000002600 */
[----:B------:R-:W-:-:S05]  /*7b60*/  UIADD3.X UR5, URZ, UR5, URZ, UP0, !UPT ;  /* 0x000000053f057290 */ /* 0x000fca00087fe43f */
[----:B------:R-:W-:-:S09]  /*7b70*/  UIADD3 UR8, UR8, 0x1000, URZ ;  /* 0x0000100008087890 */ /* 0x000fd2000fffe03f */
[----:B----4-:R4:W-:Y:S01]  /*7b80*/  UTMASTG.4D [UR8], [UR4] ;  /* 0x00000008040073b5 */ /* 0x0109e20008018000 */
[----:B------:R0:W-:Y:S01]  /*7b90*/  UTMACMDFLUSH ;  /* 0x00000000000079b7 */ /* 0x0001e20000000000 */
[----:B----4-:R-:W-:-:S04]  /*7ba0*/  DEPBAR.LE SB0, 0x1 ;  /* 0x000080400000791a */ /* 0x010fc80000000000 */
.L_x_64:
[----:B------:R-:W-:Y:S05]  /*7bb0*/  BSYNC B0 ;  /* 0x0000000000007941 */ /* 0x000fea0003800000 */
.L_x_63:
        /* <DEDUP_REMOVED lines=17> */
[----:B-----5:R-:W5:Y:S02]  /*7cd0*/  FENCE.VIEW.ASYNC.S ;  /* 0x00000000000073c6 */ /* 0x020f640000000000 */
[----:B-----5:R-:W-:Y:S06]  /*7ce0*/  BAR.SYNC.DEFER_BLOCKING 0x1, 0x80 ;  /* 0x0042000000007b1d */ /* 0x020fec0000010000 */
        /* <DEDUP_REMOVED lines=8> */
[----:B------:R-:W5:Y:S08]  /*7d70*/  S2UR UR11, SR_CTAID.Y ;  /* 0x00000000000b79c3 */ /* 0x000f700000002600 */
[----:B-----5:R1:W-:Y:S01]  /*7d80*/  UTMASTG.4D [UR8], [UR4] ;  /* 0x00000008040073b5 */ /* 0x0203e20008018000 */
[----:B------:R0:W-:Y:S01]  /*7d90*/  UTMACMDFLUSH ;  /* 0x00000000000079b7 */ /* 0x0001e20000000000 */
[----:B-1----:R-:W-:-:S04]  /*7da0*/  DEPBAR.LE SB0, 0x1 ;  /* 0x000080400000791a */ /* 0x002fc80000000000 */
.L_x_66:
[----:B------:R-:W-:Y:S05]  /*7db0*/  BSYNC B0 ;  /* 0x0000000000007941 */ /* 0x000fea0003800000 */
.L_x_65:
[----:B------:R-:W-:Y:S06]  /*7dc0*/  BAR.SYNC.DEFER_BLOCKING 0x1, 0x80 ;  /* 0x0042000000007b1d */ /* 0x000fec0000010000 */
[----:B------:R-:W-:Y:S01]  /*7dd0*/  BSSY B0, `(.L_x_67) ;  /* 0x0000016000007945 */ /* 0x000fe20003800000 */
[----:B------:R1:W-:Y:S04]  /*7de0*/  STSM.16.M88.4 [R25+0x1000], R136 ;  /* 0x0010008819007844 */ /* 0x0003e80000000200 */
        /* <DEDUP_REMOVED lines=10> */
[----:B------:R-:W-:Y:S01]  /*7e90*/  R2UR UR8, R17 ;  /* 0x00000000110872ca */ /* 0x000fe200000e0000 */
[----:B------:R-:W-:Y:S01]  /*7ea0*/  ULDC.64 UR4, c[0x0][0x198] ;  /* 0x0000660000047ab9 */ /* 0x000fe20000000a00 */
[----:B------:R-:W-:Y:S01]  /*7eb0*/  UMOV UR9, 0xe0 ;  /* 0x000000e000097882 */ /* 0x000fe20000000000 */
[----:B------:R-:W-:Y:S01]  /*7ec0*/  UIADD3 UR4, UP0, UR4, 0x670, URZ ;  /* 0x0000067004047890 */ /* 0x000fe2000ff1e03f */
[----:B------:R-:W-:-:S03]  /*7ed0*/  UMOV UR10, UR42 ;  /* 0x0000002a000a7c82 */ /* 0x000fc60008000000 */
[----:B------:R-:W5:Y:S01]  /*7ee0*/  S2UR UR11, SR_CTAID.Y ;  /* 0x00000000000b79c3 */ /* 0x000f620000002600 */
[----:B------:R-:W-:-:S05]  /*7ef0*/  UIADD3.X UR5, URZ, UR5, URZ, UP0, !UPT ;  /* 0x000000053f057290 */ /* 0x000fca00087fe43f */
[----:B------:R-:W-:-:S09]  /*7f00*/  UIADD3 UR8, UR8, 0x1000, URZ ;  /* 0x0000100008087890 */ /* 0x000fd2000fffe03f */
[----:B-----5:R1:W-:Y:S02]  /*7f10*/  UTMASTG.4D [UR8], [UR4] ;  /* 0x00000008040073b5 */ /* 0x0203e40008018000 */
[----:B-1----:R0:W-:Y:S02]  /*7f20*/  UTMACMDFLUSH ;  /* 0x00000000000079b7 */ /* 0x0021e40000000000 */
.L_x_68:
[----:B------:R-:W-:Y:S05]  /*7f30*/  BSYNC B0 ;  /* 0x0000000000007941 */ /* 0x000fea0003800000 */
.L_x_67:
[----:B------:R-:W-:Y:S01]  /*7f40*/  R2UR UR4, R2 ;  /* 0x00000000020472ca */ /* 0x000fe200000e0000 */
[----:B------:R-:W-:-:S04]  /*7f50*/  DEPBAR.LE SB0, 0x0 ;  /* 0x000080000000791a */ /* 0x000fc80000000000 */
[----:B------:R-:W-:-:S08]  /*7f60*/  R2UR UR5, R16 ;  /* 0x00000000100572ca */ /* 0x000fd000000e0000 */
[----:B------:R-:W-:-:S04]  /*7f70*/  UIADD3 UR4, UR4, -0x1, URZ ;  /* 0xffffffff04047890 */ /* 0x000fc8000fffe03f */
[----:B------:R-:W-:-:S04]  /*7f80*/  USHF.L.U32 UR4, UR4, 0x3, URZ ;  /* 0x0000000304047899 */ /* 0x000fc8000800063f */
[----:B------:R-:W-:-:S04]  /*7f90*/  ULOP3.LUT UR4, UR4, 0x8, URZ, 0xe2, !UPT ;  /* 0x0000000804047892 */ /* 0x000fc8000f8ee23f */
[----:B------:R-:W-:-:S06]  /*7fa0*/  ULOP3.LUT UR4, UR4, 0x18, URZ, 0x3c, !UPT ;  /* 0x0000001804047892 */ /* 0x000fcc000f8e3c3f */
[----:B--2-4-:R-:W-:-:S04]  /*7fb0*/  MOV R0, UR4 ;  /* 0x0000000400007c02 */ /* 0x014fc80008000f00 */
[----:B------:R-:W-:Y:S01]  /*7fc0*/  SYNCS.ARRIVE.TRANS64.A1T0 RZ, [R0+UR5+0x38090], RZ ;  /* 0x038090ff00ff79a7 */ /* 0x000fe20008100005 */
[----:B------:R-:W-:Y:S05]  /*7fd0*/  EXIT ;  /* 0x000000000000794d */ /* 0x000fea0003800000 */
.L_x_6:
[----:B------:R-:W-:-:S08]  /*7fe0*/  UISETP.NE.AND UP0, UPT, UR8, 0x1, UPT ;  /* 0x000000010800788c */ /* 0x000fd0000bf05270 */
[----:B------:R-:W1:-:S00]  /*7ff0*/  USETMAXREG.DEALLOC.CTAPOOL 0x18 ;  /* 0x00000018000079c8 */ /* 0x000e4000080e0500 */
[----:B------:R-:W-:-:S13]  /*8000*/  PLOP3.LUT P0, PT, PT, PT, UP0, 0x80, 0x0 ;  /* 0x000000000000781c */ /* 0x000fda0003f0f008 */
[----:B------:R-:W-:Y:S05]  /*8010*/  @P0 EXIT ;  /* 0x000000000000094d */ /* 0x000fea0003800000 */
[----:B------:R-:W2:Y:S01]  /*8020*/  S2UR UR11, SR_CTAID.X ;  /* 0x00000000000b79c3 */ /* 0x000ea20000002500 */
[----:B------:R-:W-:Y:S01]  /*8030*/  ELECT P3, URZ, PT ;  /* 0x00000000003f782f */ /* 0x000fe20003860000 */
[----:B------:R-:W-:Y:S01]  /*8040*/  BSSY B0, `(.L_x_69) ;  /* 0x000003c000007945 */ /* 0x000fe20003800000 */
[----:B-1----:R-:W-:Y:S02]  /*8050*/  MOV R0, RZ ;  /* 0x000000ff00007202 */ /* 0x002fe40000000f00 */
[----:B------:R-:W-:Y:S02]  /*8060*/  MOV R7, RZ ;  /* 0x000000ff00077202 */ /* 0x000fe40000000f00 */
[----:B------:R-:W-:Y:S01]  /*8070*/  MOV R3, RZ ;  /* 0x000000ff00037202 */ /* 0x000fe20000000f00 */
[----:B------:R-:W1:Y:S08]  /*8080*/  S2UR UR44, SR_CTAID.Y ;  /* 0x00000000002c79c3 */ /* 0x000e700000002600 */
[----:B------:R-:W3:Y:S01]  /*8090*/  S2UR UR45, SR_CTAID.Z ;  /* 0x00000000002d79c3 */ /* 0x000ee20000002700 */
[----:B--2---:R-:W-:Y:S01]  /*80a0*/  USHF.L.U32 UR11, UR11, 0x7, URZ ;  /* 0x000000070b0b7899 */ /* 0x004fe2000800063f */
[----:B------:R-:W-:Y:S11]  /*80b0*/  @!P3 BRA `(.L_x_70) ;  /* 0x0000000000d0b947 */ /* 0x000ff60003800000 */
[----:B------:R-:W2:Y:S01]  /*80c0*/  S2R R3, SR_CgaCtaId ;  /* 0x0000000000037919 */ /* 0x000ea20000008800 */
[----:B------:R-:W-:Y:S02]  /*80d0*/  MOV R2, 0x400 ;  /* 0x0000040000027802 */ /* 0x000fe40000000f00 */
[----:B------:R-:W-:Y:S02]  /*80e0*/  MOV R4, 0x1 ;  /* 0x0000000100047802 */ /* 0x000fe40000000f00 */
[----:B--2---:R-:W-:Y:S02]  /*80f0*/  LEA R3, R3, R2, 0x18 ;  /* 0x0000000203037211 */ /* 0x004fe400078ec0ff */
[----:B------:R-:W-:-:S04]  /*8100*/  SHF.L.U32 R2, R4, 0x1f, RZ ;  /* 0x0000001f04027819 */ /* 0x000fc800000006ff */
[----:B------:R-:W2:Y:S02]  /*8110*/  SYNCS.PHASECHK.TRANS64.TRYWAIT P0, [R3+URZ+0x38060], R2 ;  /* 0x03806002030075a7 */ /* 0x000ea4000800017f */
[----:B--2---:R-:W-:Y:S05]  /*8120*/  @!P0 BRA `(.L_x_71) ;  /* 0x0000001800588947 */ /* 0x004fea0003800000 */
.L_x_107:
[----:B------:R-:W-:Y:S01]  /*8130*/  ULOP3.LUT UR4, UR14, 0x2, URZ, 0xfc, !UPT ;  /* 0x000000020e047892 */ /* 0x000fe2000f8efc3f */
[----:B--2---:R-:W-:-:S03]  /*8140*/  @P2 MOV R2, 0x8000 ;  /* 0x0000800000022802 */ /* 0x004fc60000000f00 */
[----:B------:R-:W-:Y:S01]  /*8150*/  UPRMT UR4, UR4, 0x9910, URZ ;  /* 0x0000991004047896 */ /* 0x000fe2000800003f */
[----:B------:R2:W-:Y:S03]  /*8160*/  @P2 SYNCS.ARRIVE.TRANS64 RZ, [R3+URZ+0x38050], R2 ;  /* 0x0380500203ff29a7 */ /* 0x0005e6000800003f */
[----:B------:R-:W-:-:S06]  /*8170*/  UISETP.NE.AND UP0, UPT, UR4, 0x2, UPT ;  /* 0x000000020400788c */ /* 0x000fcc000bf05270 */
[----:B------:R-:W-:-:S13]  /*8180*/  PLOP3.LUT P0, PT, PT, PT, UP0, 0x80, 0x0 ;  /* 0x000000000000781c */ /* 0x000fda0003f0f008 */
[----:B--2---:R-:W-:Y:S05]  /*8190*/  @P0 BRA `(.L_x_72) ;  /* 0x0000000000040947 */ /* 0x004fea0003800000 */
[----:B-1-3--:R-:W-:Y:S01]  /*81a0*/  BPT.TRAP 0x1 ;  /* 0x000000040000795c */ /* 0x00afe20000300000 */
.L_x_72:
[----:B------:R-:W-:-:S04]  /*81b0*/  LOP3.LUT P0, RZ, R6, 0x1f, RZ, 0xc0, !PT ;  /* 0x0000001f06ff7812 */ /* 0x000fc8000780c0ff */
[----:B------:R-:W-:-:S13]  /*81c0*/  PLOP3.LUT P0, PT, P0, P2, PT, 0x2a, 0x0 ;  /* 0x000000000000781c */ /* 0x000fda0000704572 */
[----:B------:R-:W-:Y:S05]  /*81d0*/  @P0 BRA `(.L_x_73) ;  /* 0x0000000000040947 */ /* 0x000fea0003800000 */
[----:B-1-3--:R-:W-:Y:S01]  /*81e0*/  BPT.TRAP 0x1 ;  /* 0x000000040000795c */ /* 0x00afe20000300000 */
.L_x_73:
[----:B------:R-:W-:Y:S01]  /*81f0*/  R2UR UR8, R3 ;  /* 0x00000000030872ca */ /* 0x000fe200000e0000 */
[----:B------:R-:W-:Y:S01]  /*8200*/  ULDC.64 UR4, c[0x0][0x198] ;  /* 0x0000660000047ab9 */ /* 0x000fe20000000a00 */
[----:B------:R-:W-:Y:S01]  /*8210*/  UMOV UR6, 0x0 ;  /* 0x0000000000067882 */ /* 0x000fe20000000000 */
[----:B------:R-:W-:Y:S01]  /*8220*/  UIADD3 UR4, UP0, UR4, 0xf0, URZ ;  /* 0x000000f004047890 */ /* 0x000fe2000ff1e03f */
[----:B------:R-:W-:Y:S01]  /*8230*/  MOV R7, 0x40 ;  /* 0x0000004000077802 */ /* 0x000fe20000000f00 */
[----:B------:R-:W-:Y:S01]  /*8240*/  UMOV UR7, 0x10000000 ;  /* 0x1000000000077882 */ /* 0x000fe20000000000 */
[----:B------:R-:W-:Y:S01]  /*8250*/  UMOV UR10, URZ ;  /* 0x0000003f000a7c82 */ /* 0x000fe20008000000 */
[----:B------:R-:W-:Y:S01]  /*8260*/  UIADD3.X UR5, URZ, UR5, URZ, UP0, !UPT ;  /* 0x000000053f057290 */ /* 0x000fe200087fe43f */
[----:B------:R-:W-:Y:S01]  /*8270*/  MOV R3, 0x1 ;  /* 0x0000000100037802 */ /* 0x000fe20000000f00 */
[----:B-1----:R-:W-:Y:S01]  /*8280*/  UMOV UR12, UR44 ;  /* 0x0000002c000c7c82 */ /* 0x002fe20008000000 */
[----:B---3--:R-:W-:Y:S01]  /*8290*/  UMOV UR13, UR45 ;  /* 0x0000002d000d7c82 */ /* 0x008fe20008000000 */
[----:B------:R-:W-:Y:S01]  /*82a0*/  UMOV UR26, 0x40 ;  /* 0x00000040001a7882 */ /* 0x000fe20000000000 */
[----:B------:R-:W-:Y:S01]  /*82b0*/  UMOV UR27, UR11 ;  /* 0x0000000b001b7c82 */ /* 0x000fe20008000000 */
[----:B------:R-:W-:-:S02]  /*82c0*/  UIADD3 UR9, UR8, 0x38050, URZ ;  /* 0x0003805008097890 */ /* 0x000fc4000fffe03f */
[----:B------:R-:W-:Y:S02]  /*82d0*/  UIADD3 UR24, UR8, 0x2000, URZ ;  /* 0x0000200008187890 */ /* 0x000fe4000fffe03f */
[----:B------:R-:W-:Y:S02]  /*82e0*/  UIADD3 UR16, UR8, 0x4000, URZ ;  /* 0x0000400008107890 */ /* 0x000fe4000fffe03f */
[----:B------:R-:W-:Y:S01]  /*82f0*/  UIADD3 UR40, UR8, 0x6000, URZ ;  /* 0x0000600008287890 */ /* 0x000fe2000fffe03f */
[----:B------:R-:W-:Y:S01]  /*8300*/  UMOV UR28, UR44 ;  /* 0x0000002c001c7c82 */ /* 0x000fe20008000000 */
[----:B------:R-:W-:Y:S01]  /*8310*/  UMOV UR29, UR45 ;  /* 0x0000002d001d7c82 */ /* 0x000fe20008000000 */
[----:B------:R-:W-:Y:S01]  /*8320*/  UMOV UR25, UR9 ;  /* 0x0000000900197c82 */ /* 0x000fe20008000000 */
[----:B------:R-:W-:Y:S01]  /*8330*/  UMOV UR18, 0x80 ;  /* 0x0000008000127882 */ /* 0x000fe20000000000 */
[----:B------:R-:W-:Y:S01]  /*8340*/  UMOV UR19, UR11 ;  /* 0x0000000b00137c82 */ /* 0x000fe20008000000 */
[----:B------:R-:W-:Y:S01]  /*8350*/  UMOV UR20, UR44 ;  /* 0x0000002c00147c82 */ /* 0x000fe20008000000 */
[----:B------:R2:W-:Y:S01]  /*8360*/  UTMALDG.4D [UR8], [UR4], desc[UR6] ;  /* 0x00000608040075b4 */ /* 0x0005e20008019000 */
[----:B------:R-:W-:Y:S01]  /*8370*/  UMOV UR21, UR45 ;  /* 0x0000002d00157c82 */ /* 0x000fe20008000000 */
[----:B------:R-:W-:Y:S01]  /*8380*/  UMOV UR17, UR9 ;  /* 0x0000000900117c82 */ /* 0x000fe20008000000 */
[----:B------:R-:W-:Y:S01]  /*8390*/  UMOV UR42, 0xc0 ;  /* 0x000000c0002a7882 */ /* 0x000fe20000000000 */
[----:B------:R-:W-:Y:S01]  /*83a0*/  UMOV UR43, UR11 ;  /* 0x0000000b002b7c82 */ /* 0x000fe20008000000 */
[----:B------:R-:W-:Y:S01]  /*83b0*/  UMOV UR41, UR9 ;  /* 0x0000000900297c82 */ /* 0x000fe20008000000 */
[----:B------:R2:W-:Y:S01]  /*83c0*/  UTMALDG.4D [UR24], [UR4], desc[UR6] ;  /* 0x00000618040075b4 */ /* 0x0005e20008019000 */
[----:B------:R2:W-:Y:S01]  /*83d0*/  UTMALDG.4D [UR16], [UR4], desc[UR6] ;  /* 0x00000610040075b4 */ /* 0x0005e20008019000 */
[----:B------:R2:W-:Y:S02]  /*83e0*/  UTMALDG.4D [UR40], [UR4], desc[UR6] ;  /* 0x00000628040075b4 */ /* 0x0005e40008019000 */
[----:B--2---:R-:W-:Y:S01]  /*83f0*/  NOP ;  /* 0x0000000000007918 */ /* 0x004fe20000000000 */
.L_x_70:
[----:B-1-3--:R-:W-:Y:S05]  /*8400*/  BSYNC B0 ;  /* 0x0000000000007941 */ /* 0x00afea0003800000 */
.L_x_69:
[----:B------:R-:W1:Y:S01]  /*8410*/  LDC R2, c[0x0][0x28c] ;  /* 0x0000a300ff027b82 */ /* 0x000e620000000800 */
[----:B------:R-:W-:Y:S01]  /*8420*/  BSSY B0, `(.L_x_74) ;  /* 0x0000038000007945 */ /* 0x000fe20003800000 */
[----:B-1----:R-:W-:-:S13]  /*8430*/  ISETP.GT.AND P4, PT, R2, RZ, P3 ;  /* 0x000000ff0200720c */ /* 0x002fda0001f84270 */
[----:B------:R-:W-:Y:S05]  /*8440*/  @!P4 BRA `(.L_x_75) ;  /* 0x0000000000d4c947 */ /* 0x000fea0003800000 */
[----:B------:R-:W1:Y:S01]  /*8450*/  S2R R5, SR_CgaCtaId ;  /* 0x0000000000057919 */ /* 0x000e620000008800 */
[----:B------:R-:W-:-:S04]  /*8460*/  MOV R0, 0x400 ;  /* 0x0000040000007802 */ /* 0x000fc80000000f00 */
[----:B-1----:R-:W-:Y:S02]  /*8470*/  LEA R0, R5, R0, 0x18 ;  /* 0x0000000005007211 */ /* 0x002fe400078ec0ff */
[----:B------:R-:W-:-:S04]  /*8480*/  MOV R5, 0x1 ;  /* 0x0000000100057802 */ /* 0x000fc80000000f00 */
[----:B------:R-:W-:-:S04]  /*8490*/  SHF.L.U32 R5, R5, 0x1f, RZ ;  /* 0x0000001f05057819 */ /* 0x000fc800000006ff */
[----:B------:R-:W1:Y:S02]  /*84a0*/  SYNCS.PHASECHK.TRANS64.TRYWAIT P0, [R0+URZ+0x38028], R5 ;  /* 0x03802805000075a7 */ /* 0x000e64000800017f */
[----:B-1----:R-:W-:Y:S05]  /*84b0*/  @!P0 BRA `(.L_x_76) ;  /* 0x0000001400888947 */ /* 0x002fea0003800000 */
.L_x_108:
[----:B------:R-:W-:Y:S01]  /*84c0*/  ULOP3.LUT UR4, UR14, 0x2, URZ, 0xfc, !UPT ;  /* 0x000000020e047892 */ /* 0x000fe2000f8efc3f */
[----:B-1----:R-:W-:-:S03]  /*84d0*/  @P2 MOV R5, 0x8000 ;  /* 0x0000800000052802 */ /* 0x002fc60000000f00 */
[----:B------:R-:W-:Y:S01]  /*84e0*/  UPRMT UR4, UR4, 0x9910, URZ ;  /* 0x0000991004047896 */ /* 0x000fe2000800003f */
[----:B------:R1:W-:Y:S03]  /*84f0*/  @P2 SYNCS.ARRIVE.TRANS64 RZ, [R0+URZ+0x38000], R5 ;  /* 0x0380000500ff29a7 */ /* 0x0003e6000800003f */
[----:B------:R-:W-:-:S06]  /*8500*/  UISETP.NE.AND UP0, UPT, UR4, 0x2, UPT ;  /* 0x000000020400788c */ /* 0x000fcc000bf05270 */
[----:B------:R-:W-:-:S13]  /*8510*/  PLOP3.LUT P0, PT, PT, PT, UP0, 0x80, 0x0 ;  /* 0x000000000000781c */ /* 0x000fda0003f0f008 */
[----:B-1----:R-:W-:Y:S05]  /*8520*/  @P0 BRA `(.L_x_77) ;  /* 0x0000000000040947 */ /* 0x002fea0003800000 */
[----:B------:R-:W-:Y:S01]  /*8530*/  BPT.TRAP 0x1 ;  /* 0x000000040000795c */ /* 0x000fe20000300000 */
.L_x_77:
[----:B------:R-:W-:-:S04]  /*8540*/  LOP3.LUT P0, RZ, R6, 0x1f, RZ, 0xc0, !PT ;  /* 0x0000001f06ff7812 */ /* 0x000fc8000780c0ff */
[----:B------:R-:W-:-:S13]  /*8550*/  PLOP3.LUT P0, PT, P0, P2, PT, 0x2a, 0x0 ;  /* 0x000000000000781c */ /* 0x000fda0000704572 */
[----:B------:R-:W-:Y:S05]  /*8560*/  @P0 BRA `(.L_x_78) ;  /* 0x0000000000040947 */ /* 0x000fea0003800000 */
[----:B------:R-:W-:Y:S01]  /*8570*/  BPT.TRAP 0x1 ;  /* 0x000000040000795c */ /* 0x000fe20000300000 */
.L_x_78:
[----:B------:R-:W-:Y:S01]  /*8580*/  R2UR UR40, R0 ;  /* 0x00000000002872ca */ /* 0x000fe200000e0000 */
[----:B------:R-:W-:Y:S01]  /*8590*/  ULDC.64 UR4, c[0x0][0x198] ;  /* 0x0000660000047ab9 */ /* 0x000fe20000000a00 */
[----:B------:R-:W-:Y:S01]  /*85a0*/  UMOV UR19, URZ ;  /* 0x0000003f00137c82 */ /* 0x000fe20008000000 */
[----:B------:R-:W-:Y:S01]  /*85b0*/  UIADD3 UR4, UP0, UR4, 0x1f0, URZ ;  /* 0x000001f004047890 */ /* 0x000fe2000ff1e03f */
[----:B------:R-:W-:Y:S01]  /*85c0*/  MOV R0, 0x1 ;  /* 0x0000000100007802 */ /* 0x000fe20000000f00 */
[----:B------:R-:W-:Y:S01]  /*85d0*/  UMOV UR6, 0x0 ;  /* 0x0000000000067882 */ /* 0x000fe20000000000 */
[----:B------:R-:W-:Y:S01]  /*85e0*/  UMOV UR7, 0x10000000 ;  /* 0x1000000000077882 */ /* 0x000fe20000000000 */
[----:B------:R-:W-:Y:S01]  /*85f0*/  UIADD3.X UR5, URZ, UR5, URZ, UP0, !UPT ;  /* 0x000000053f057290 */ /* 0x000fe200087fe43f */
[----:B------:R-:W-:Y:S01]  /*8600*/  UMOV UR18, URZ ;  /* 0x0000003f00127c82 */ /* 0x000fe20008000000 */
[----:B------:R-:W-:Y:S01]  /*8610*/  UMOV UR20, UR44 ;  /* 0x0000002c00147c82 */ /* 0x000fe20008000000 */
[----:B------:R-:W-:Y:S01]  /*8620*/  UMOV UR21, UR45 ;  /* 0x0000002d00157c82 */ /* 0x000fe20008000000 */
[----:B------:R-:W-:-:S02]  /*8630*/  UMOV UR34, 0x40 ;  /* 0x0000004000227882 */ /* 0x000fc40000000000 */
[----:B------:R-:W-:Y:S02]  /*8640*/  UIADD3 UR16, UR40, 0x10000, URZ ;  /* 0x0001000028107890 */ /* 0x000fe4000fffe03f */
[----:B------:R-:W-:Y:S02]  /*8650*/  UIADD3 UR17, UR40, 0x38000, URZ ;  /* 0x0003800028117890 */ /* 0x000fe4000fffe03f */
[----:B------:R-:W-:Y:S02]  /*8660*/  UIADD3 UR32, UR40, 0x12000, URZ ;  /* 0x0001200028207890 */ /* 0x000fe4000fffe03f */
[----:B------:R-:W-:Y:S02]  /*8670*/  UIADD3 UR24, UR40, 0x14000, URZ ;  /* 0x0001400028187890 */ /* 0x000fe4000fffe03f */
[----:B------:R-:W-:Y:S01]  /*8680*/  UIADD3 UR40, UR40, 0x16000, URZ ;  /* 0x0001600028287890 */ /* 0x000fe2000fffe03f */
[----:B------:R-:W-:Y:S01]  /*8690*/  UMOV UR36, UR44 ;  /* 0x0000002c00247c82 */ /* 0x000fe20008000000 */
        /* <DEDUP_REMOVED lines=15> */
[----:B-1----:R-:W-:Y:S01]  /*8790*/  NOP ;  /* 0x0000000000007918 */ /* 0x002fe20000000000 */
.L_x_75:
[----:B------:R-:W-:Y:S05]  /*87a0*/  BSYNC B0 ;  /* 0x0000000000007941 */ /* 0x000fea0003800000 */
.L_x_74:
[----:B------:R-:W-:Y:S04]  /*87b0*/  BSSY B0, `(.L_x_79) ;  /* 0x000003a000007945 */ /* 0x000fe80003800000 */
[----:B------:R-:W-:Y:S05]  /*87c0*/  @!P3 BRA `(.L_x_80) ;  /* 0x0000000000e0b947 */ /* 0x000fea0003800000 */
[----:B------:R-:W1:Y:S01]  /*87d0*/  S2R R5, SR_CgaCtaId ;  /* 0x0000000000057919 */ /* 0x000e620000008800 */
[----:B------:R-:W-:-:S04]  /*87e0*/  MOV R4, 0x400 ;  /* 0x0000040000047802 */ /* 0x000fc80000000f00 */
[----:B-1----:R-:W-:Y:S02]  /*87f0*/  LEA R8, R5, R4, 0x18 ;  /* 0x0000000405087211 */ /* 0x002fe400078ec0ff */
[----:B------:R-:W-:Y:S02]  /*8800*/  MOV R5, 0x1 ;  /* 0x0000000100057802 */ /* 0x000fe40000000f00 */
[----:B------:R-:W-:Y:S02]  /*8810*/  LEA R4, R3, R8, 0x3 ;  /* 0x0000000803047211 */ /* 0x000fe400078e18ff */
[----:B------:R-:W-:-:S04]  /*8820*/  SHF.L.U32 R5, R5, 0x1f, RZ ;  /* 0x0000001f05057819 */ /* 0x000fc800000006ff */
[----:B------:R-:W1:Y:S02]  /*8830*/  SYNCS.PHASECHK.TRANS64.TRYWAIT P0, [R4+URZ+0x38060], R5 ;  /* 0x03806005040075a7 */ /* 0x000e64000800017f */
[----:B-1----:R-:W-:Y:S05]  /*8840*/  @!P0 BRA `(.L_x_81) ;  /* 0x0000001000b88947 */ /* 0x002fea0003800000 */
.L_x_109:
        /* <DEDUP_REMOVED lines=8> */
.L_x_82:
[----:B------:R-:W-:-:S04]  /*88d0*/  LOP3.LUT P0, RZ, R6, 0x1f, RZ, 0xc0, !PT ;  /* 0x0000001f06ff7812 */ /* 0x000fc8000780c0ff */
[----:B------:R-:W-:-:S13]  /*88e0*/  PLOP3.LUT P0, PT, P0, P2, PT, 0x2a, 0x0 ;  /* 0x000000000000781c */ /* 0x000fda0000704572 */
[----:B------:R-:W-:Y:S05]  /*88f0*/  @P0 BRA `(.L_x_83) ;  /* 0x0000000000040947 */ /* 0x000fea0003800000 */
[----:B------:R-:W-:Y:S01]  /*8900*/  BPT.TRAP 0x1 ;  /* 0x000000040000795c */ /* 0x000fe20000300000 */
.L_x_83:
[----:B------:R-:W-:Y:S01]  /*8910*/  R2UR UR32, R3 ;  /* 0x00000000032072ca */ /* 0x000fe200000e0000 */
[----:B------:R-:W-:Y:S01]  /*8920*/  ULDC.64 UR8, c[0x0][0x198] ;  /* 0x0000660000087ab9 */ /* 0x000fe20000000a00 */
[----:B------:R-:W-:Y:S01]  /*8930*/  R2UR UR5, R8 ;  /* 0x00000000080572ca */ /* 0x000fe200000e0000 */
[----:B------:R-:W-:Y:S01]  /*8940*/  UIADD3 UR4, UP0, UR8, 0xf0, URZ ;  /* 0x000000f008047890 */ /* 0x000fe2000ff1e03f */
[----:B------:R-:W-:Y:S01]  /*8950*/  R2UR UR33, R4 ;  /* 0x00000000042172ca */ /* 0x000fe200000e0000 */
[----:B------:R-:W-:Y:S01]  /*8960*/  UMOV UR6, 0x0 ;  /* 0x0000000000067882 */ /* 0x000fe20000000000 */
[----:B------:R-:W-:Y:S01]  /*8970*/  R2UR UR35, R7 ;  /* 0x00000000072372ca */ /* 0x000fe200000e0000 */
[----:B------:R-:W-:Y:S01]  /*8980*/  UMOV UR7, 0x10000000 ;  /* 0x1000000000077882 */ /* 0x000fe20000000000 */
[----:B------:R-:W-:Y:S01]  /*8990*/  UMOV UR34, URZ ;  /* 0x0000003f00227c82 */ /* 0x000fe20008000000 */
[----:B------:R-:W-:Y:S01]  /*89a0*/  UMOV UR36, UR44 ;  /* 0x0000002c00247c82 */ /* 0x000fe20008000000 */
[----:B------:R-:W-:Y:S01]  /*89b0*/  UMOV UR37, UR45 ;  /* 0x0000002d00257c82 */ /* 0x000fe20008000000 */
[----:B------:R-:W-:Y:S01]  /*89c0*/  UMOV UR42, 0x40 ;  /* 0x00000040002a7882 */ /* 0x000fe20000000000 */
[----:B------:R-:W-:Y:S01]  /*89d0*/  UMOV UR26, 0x80 ;  /* 0x00000080001a7882 */ /* 0x000fe20000000000 */
[----:B------:R-:W-:Y:S01]  /*89e0*/  UMOV UR28, UR44 ;  /* 0x0000002c001c7c82 */ /* 0x000fe20008000000 */
[----:B------:R-:W-:Y:S01]  /*89f0*/  UMOV UR29, UR45 ;  /* 0x0000002d001d7c82 */ /* 0x000fe20008000000 */
[----:B------:R-:W-:-:S02]  /*8a00*/  ULEA UR32, UR32, UR5, 0xf ;  /* 0x0000000520207291 */ /* 0x000fc4000f8e783f */
[----:B------:R-:W-:Y:S02]  /*8a10*/  UIADD3 UR33, UR33, 0x38050, URZ ;  /* 0x0003805021217890 */ /* 0x000fe4000fffe03f */
[----:B------:R-:W-:Y:S02]  /*8a20*/  UIADD3 UR35, UR11, UR35, URZ ;  /* 0x000000230b237290 */ /* 0x000fe4000fffe03f */
[----:B------:R-:W-:Y:S02]  /*8a30*/  UIADD3.X UR5, URZ, UR9, URZ, UP0, !UPT ;  /* 0x000000093f057290 */ /* 0x000fe400087fe43f */
[----:B------:R-:W-:Y:S02]  /*8a40*/  UIADD3 UR40, UR32, 0x2000, URZ ;  /* 0x0000200020287890 */ /* 0x000fe4000fffe03f */
[----:B------:R-:W-:Y:S02]  /*8a50*/  UIADD3 UR24, UR32, 0x4000, URZ ;  /* 0x0000400020187890 */ /* 0x000fe4000fffe03f */
[----:B------:R-:W-:Y:S01]  /*8a60*/  UIADD3 UR16, UR32, 0x6000, URZ ;  /* 0x0000600020107890 */ /* 0x000fe2000fffe03f */
        /* <DEDUP_REMOVED lines=8> */
[----:B------:R-:W-:Y:S01]  /*8af0*/  UMOV UR17, UR33 ;  /* 0x0000002100117c82 */ /* 0x000fe20008000000 */
[----:B------:R-:W-:Y:S01]  /*8b00*/  UMOV UR19, UR35 ;  /* 0x0000002300137c82 */ /* 0x000fe20008000000 */
[----:B------:R1:W-:Y:S01]  /*8b10*/  UTMALDG.4D [UR40], [UR4], desc[UR6] ;  /* 0x00000628040075b4 */ /* 0x0003e20008019000 */
[----:B------:R1:W-:Y:S01]  /*8b20*/  UTMALDG.4D [UR24], [UR4], desc[UR6] ;  /* 0x00000618040075b4 */ /* 0x0003e20008019000 */
[----:B------:R1:W-:Y:S02]  /*8b30*/  UTMALDG.4D [UR16], [UR4], desc[UR6] ;  /* 0x00000610040075b4 */ /* 0x0003e40008019000 */
[----:B-1----:R-:W-:Y:S01]  /*8b40*/  NOP ;  /* 0x0000000000007918 */ /* 0x002fe20000000000 */
.L_x_80:
[----:B------:R-:W-:Y:S05]  /*8b50*/  BSYNC B0 ;  /* 0x0000000000007941 */ /* 0x000fea0003800000 */
.L_x_79:
[----:B------:R-:W-:Y:S01]  /*8b60*/  BSSY B0, `(.L_x_84) ;  /* 0x000003c000007945 */ /* 0x000fe20003800000 */
[----:B------:R-:W-:-:S03]  /*8b70*/  MOV R8, RZ ;  /* 0x000000ff00087202 */ /* 0x000fc60000000f00 */
        /* <DEDUP_REMOVED lines=9> */
.L_x_110:
        /* <DEDUP_REMOVED lines=8> */
.L_x_87:
[----:B------:R-:W-:-:S04]  /*8c90*/  LOP3.LUT P0, RZ, R6, 0x1f, RZ, 0xc0, !PT ;  /* 0x0000001f06ff7812 */ /* 0x000fc8000780c0ff */
[----:B------:R-:W-:-:S13]  /*8ca0*/  PLOP3.LUT P0, PT, P0, P2, PT, 0x2a, 0x0 ;  /* 0x000000000000781c */ /* 0x000fda0000704572 */
[----:B------:R-:W-:Y:S05]  /*8cb0*/  @P0 BRA `(.L_x_88) ;  /* 0x0000000000040947 */ /* 0x000fea0003800000 */
[----:B------:R-:W-:Y:S01]  /*8cc0*/  BPT.TRAP 0x1 ;  /* 0x000000040000795c */ /* 0x000fe20000300000 */
.L_x_88:
[C---:B------:R-:W-:Y:S01]  /*8cd0*/  LEA R5, R0.reuse, R5, 0xf ;  /* 0x0000000500057211 */ /* 0x040fe200078e78ff */
[----:B------:R-:W-:Y:S01]  /*8ce0*/  ULDC.64 UR4, c[0x0][0x198] ;  /* 0x0000660000047ab9 */ /* 0x000fe20000000a00 */
[----:B------:R-:W-:Y:S01]  /*8cf0*/  R2UR UR33, R3 ;  /* 0x00000000032172ca */ /* 0x000fe200000e0000 */
[----:B------:R-:W-:Y:S01]  /*8d00*/  UIADD3 UR4, UP0, UR4, 0x2f0, URZ ;  /* 0x000002f004047890 */ /* 0x000fe2000ff1e03f */
[----:B------:R-:W-:Y:S01]  /*8d10*/  R2UR UR16, R5 ;  /* 0x00000000051072ca */ /* 0x000fe200000e0000 */
[----:B------:R-:W-:Y:S01]  /*8d20*/  UMOV UR35, URZ ;  /* 0x0000003f00237c82 */ /* 0x000fe20008000000 */
[----:B------:R-:W-:Y:S01]  /*8d30*/  UMOV UR6, 0x0 ;  /* 0x0000000000067882 */ /* 0x000fe20000000000 */
[----:B------:R-:W-:Y:S01]  /*8d40*/  UIADD3.X UR5, URZ, UR5, URZ, UP0, !UPT ;  /* 0x000000053f057290 */ /* 0x000fe200087fe43f */
[----:B------:R-:W-:Y:S01]  /*8d50*/  IADD3 R0, R0, 0x1, RZ ;  /* 0x0000000100007810 */ /* 0x000fe20007ffe0ff */
[----:B------:R-:W-:Y:S01]  /*8d60*/  UMOV UR7, 0x10000000 ;  /* 0x1000000000077882 */ /* 0x000fe20000000000 */
[----:B------:R-:W-:Y:S01]  /*8d70*/  UMOV UR34, URZ ;  /* 0x0000003f00227c82 */ /* 0x000fe20008000000 */
[----:B------:R-:W-:Y:S01]  /*8d80*/  UMOV UR36, UR44 ;  /* 0x0000002c00247c82 */ /* 0x000fe20008000000 */
[----:B------:R-:W-:Y:S01]  /*8d90*/  UMOV UR37, UR45 ;  /* 0x0000002d00257c82 */ /* 0x000fe20008000000 */
[----:B------:R-:W-:Y:S01]  /*8da0*/  UMOV UR42, 0x40 ;  /* 0x00000040002a7882 */ /* 0x000fe20000000000 */
[----:B------:R-:W-:Y:S01]  /*8db0*/  UMOV UR43, UR35 ;  /* 0x00000023002b7c82 */ /* 0x000fe20008000000 */
[----:B------:R-:W-:Y:S01]  /*8dc0*/  UIADD3 UR33, UR33, 0x38000, URZ ;  /* 0x0003800021217890 */ /* 0x000fe2000fffe03f */
[----:B------:R-:W-:Y:S01]  /*8dd0*/  MOV R8, 0x1 ;  /* 0x0000000100087802 */ /* 0x000fe20000000f00 */
[----:B------:R-:W-:-:S02]  /*8de0*/  UIADD3 UR32, UR16, 0x10000, URZ ;  /* 0x0001000010207890 */ /* 0x000fc4000fffe03f */
[----:B------:R-:W-:Y:S02]  /*8df0*/  UIADD3 UR40, UR16, 0x12000, URZ ;  /* 0x0001200010287890 */ /* 0x000fe4000fffe03f */
[----:B------:R-:W-:Y:S02]  /*8e00*/  UIADD3 UR24, UR16, 0x14000, URZ ;  /* 0x0001400010187890 */ /* 0x000fe4000fffe03f */
[----:B------:R-:W-:Y:S01]  /*8e10*/  UIADD3 UR16, UR16, 0x16000, URZ ;  /* 0x0001600010107890 */ /* 0x000fe2000fffe03f */
        /* <DEDUP_REMOVED lines=16> */
.L_x_85:
[----:B------:R-:W-:Y:S05]  /*8f20*/  BSYNC B0 ;  /* 0x0000000000007941 */ /* 0x000fea0003800000 */
.L_x_84:
[----:B------:R-:W-:-:S13]  /*8f30*/  ISETP.GE.AND P0, PT, R2, 0x41, PT ;  /* 0x000000410200780c */ /* 0x000fda0003f06270 */
[----:B------:R-:W-:Y:S05]  /*8f40*/  @!P0 EXIT ;  /* 0x000000000000894d */ /* 0x000fea0003800000 */
[----:B------:R-:W-:Y:S01]  /*8f50*/  IADD3 R2, R2, 0x3f, RZ ;  /* 0x0000003f02027810 */ /* 0x000fe20007ffe0ff */
[----:B------:R-:W-:Y:S01]  /*8f60*/  BSSY B0, `(.L_x_89) ;  /* 0x0000085000007945 */ /* 0x000fe20003800000 */
[----:B------:R-:W-:Y:S02]  /*8f70*/  LOP3.LUT P0, RZ, R6, 0x1f, RZ, 0xc0, !PT ;  /* 0x0000001f06ff7812 */ /* 0x000fe4000780c0ff */
[----:B------:R-:W-:Y:S02]  /*8f80*/  SHF.R.S32.HI R3, RZ, 0x1f, R2 ;  /* 0x0000001fff037819 */ /* 0x000fe40000011402 */
[----:B------:R-:W-:Y:S02]  /*8f90*/  PLOP3.LUT P0, PT, P0, P2, PT, 0x2a, 0x0 ;  /* 0x000000000000781c */ /* 0x000fe40000704572 */
[----:B------:R-:W-:Y:S02]  /*8fa0*/  LEA.HI R3, R3, R2, RZ, 0x6 ;  /* 0x0000000203037211 */ /* 0x000fe400078f30ff */
[----:B------:R-:W-:-:S02]  /*8fb0*/  MOV R2, UR14 ;  /* 0x0000000e00027c02 */ /* 0x000fc40008000f00 */
[----:B------:R-:W-:Y:S02]  /*8fc0*/  SHF.R.S32.HI R3, RZ, 0x6, R3 ;  /* 0x00000006ff037819 */ /* 0x000fe40000011403 */
[----:B------:R-:W-:Y:S02]  /*8fd0*/  LOP3.LUT R2, R2, 0x2, RZ, 0xfc, !PT ;  /* 0x0000000202027812 */ /* 0x000fe400078efcff */
[----:B------:R-:W-:Y:S02]  /*8fe0*/  SHF.L.U32 R4, R3, 0x1, RZ ;  /* 0x0000000103047819 */ /* 0x000fe400000006ff */
[----:B------:R-:W-:-:S07]  /*8ff0*/  MOV R3, 0x1 ;  /* 0x0000000100037802 */ /* 0x000fce0000000f00 */
.L_x_100:
[----:B------:R-:W-:Y:S04]  /*9000*/  BSSY B1, `(.L_x_90) ;  /* 0x000003a000017945 */ /* 0x000fe80003800000 */
[----:B------:R-:W-:Y:S05]  /*9010*/  @!P3 BRA `(.L_x_91) ;  /* 0x0000000000e0b947 */ /* 0x000fea0003800000 */
[----:B------:R-:W1:Y:S01]  /*9020*/  S2R R6, SR_CgaCtaId ;  /* 0x0000000000067919 */ /* 0x000e620000008800 */
[----:B------:R-:W-:-:S04]  /*9030*/  MOV R5, 0x400 ;  /* 0x0000040000057802 */ /* 0x000fc80000000f00 */
[----:B-1----:R-:W-:Y:S02]  /*9040*/  LEA R7, R6, R5, 0x18 ;  /* 0x0000000506077211 */ /* 0x002fe400078ec0ff */
[----:B------:R-:W-:Y:S02]  /*9050*/  SHF.L.U32 R5, R3, 0x1f, RZ ;  /* 0x0000001f03057819 */ /* 0x000fe400000006ff */
[----:B------:R-:W-:-:S04]  /*9060*/  LEA R6, R0, R7, 0x3 ;  /* 0x0000000700067211 */ /* 0x000fc800078e18ff */
[----:B------:R-:W1:Y:S02]  /*9070*/  SYNCS.PHASECHK.TRANS64.TRYWAIT P4, [R6+URZ+0x38028], R5 ;  /* 0x03802805060075a7 */ /* 0x000e64000808017f */
[----:B-1----:R-:W-:Y:S05]  /*9080*/  @!P4 BRA `(.L_x_92) ;  /* 0x0000000800d0c947 */ /* 0x002fea0003800000 */
.L_x_111:
[----:B-1----:R-:W-:-:S04]  /*9090*/  @P2 MOV R5, 0x8000 ;  /* 0x0000800000052802 */ /* 0x002fc80000000f00 */
[----:B------:R1:W-:Y:S02]  /*90a0*/  @P2 SYNCS.ARRIVE.TRANS64 RZ, [R6+URZ+0x38000], R5 ;  /* 0x0380000506ff29a7 */ /* 0x0003e4000800003f */
[----:B-1----:R-:W-:-:S04]  /*90b0*/  PRMT R5, R2, 0x9910, RZ ;  /* 0x0000991002057816 */ /* 0x002fc800000000ff */
[----:B------:R-:W-:-:S13]  /*90c0*/  ISETP.NE.AND P4, PT, R5, 0x2, PT ;  /* 0x000000020500780c */ /* 0x000fda0003f85270 */
[----:B------:R-:W-:Y:S05]  /*90d0*/  @P4 BRA `(.L_x_93) ;  /* 0x0000000000044947 */ /* 0x000fea0003800000 */
[----:B------:R-:W-:Y:S01]  /*90e0*/  BPT.TRAP 0x1 ;  /* 0x000000040000795c */ /* 0x000fe20000300000 */
.L_x_93:
[----:B------:R-:W-:Y:S05]  /*90f0*/  @P0 BRA `(.L_x_94) ;  /* 0x0000000000040947 */ /* 0x000fea0003800000 */
[----:B------:R-:W-:Y:S01]  /*9100*/  BPT.TRAP 0x1 ;  /* 0x000000040000795c */ /* 0x000fe20000300000 */
.L_x_94:
[----:B------:R-:W-:Y:S01]  /*9110*/  LEA R7, R0, R7, 0xf ;  /* 0x0000000700077211 */ /* 0x000fe200078e78ff */
[----:B------:R-:W-:Y:S01]  /*9120*/  ULDC.64 UR4, c[0x0][0x198] ;  /* 0x0000660000047ab9 */ /* 0x000fe20000000a00 */
[----:B------:R-:W-:Y:S01]  /*9130*/  R2UR UR41, R6 ;  /* 0x00000000062972ca */ /* 0x000fe200000e0000 */
[----:B------:R-:W-:Y:S01]  /*9140*/  UIADD3 UR4, UP0, UR4, 0x1f0, URZ ;  /* 0x000001f004047890 */ /* 0x000fe2000ff1e03f */
[----:B------:R-:W-:Y:S01]  /*9150*/  R2UR UR43, R8 ;  /* 0x00000000082b72ca */ /* 0x000fe200000e0000 */
[----:B------:R-:W-:Y:S01]  /*9160*/  UMOV UR6, 0x0 ;  /* 0x0000000000067882 */ /* 0x000fe20000000000 */
[----:B------:R-:W-:Y:S01]  /*9170*/  R2UR UR16, R7 ;  /* 0x00000000071072ca */ /* 0x000fe200000e0000 */
[----:B------:R-:W-:Y:S01]  /*9180*/  UIADD3.X UR5, URZ, UR5, URZ, UP0, !UPT ;  /* 0x000000053f057290 */ /* 0x000fe200087fe43f */
[----:B------:R-:W-:Y:S01]  /*9190*/  IADD3 R5, R0, 0x1, RZ ;  /* 0x0000000100057810 */ /* 0x000fe20007ffe0ff */
[----:B------:R-:W-:Y:S01]  /*91a0*/  UMOV UR7, 0x10000000 ;  /* 0x1000000000077882 */ /* 0x000fe20000000000 */
[----:B------:R-:W-:Y:S01]  /*91b0*/  UMOV UR42, URZ ;  /* 0x0000003f002a7c82 */ /* 0x000fe20008000000 */
[----:B------:R-:W-:Y:S01]  /*91c0*/  UMOV UR34, 0x40 ;  /* 0x0000004000227882 */ /* 0x000fe20000000000 */
[----:B------:R-:W-:Y:S01]  /*91d0*/  UMOV UR36, UR44 ;  /* 0x0000002c00247c82 */ /* 0x000fe20008000000 */
[----:B------:R-:W-:Y:S01]  /*91e0*/  UMOV UR37, UR45 ;  /* 0x0000002d00257c82 */ /* 0x000fe20008000000 */
[----:B------:R-:W-:Y:S01]  /*91f0*/  UMOV UR26, 0x80 ;  /* 0x00000080001a7882 */ /* 0x000fe20000000000 */
[----:B------:R-:W-:Y:S01]  /*9200*/  UIADD3 UR41, UR41, 0x38000, URZ ;  /* 0x0003800029297890 */ /* 0x000fe2000fffe03f */
[----:B------:R-:W-:Y:S01]  /*9210*/  ISETP.NE.AND P4, PT, R5, 0x5, PT ;  /* 0x000000050500780c */ /* 0x000fe20003f85270 */
[----:B------:R-:W-:-:S02]  /*9220*/  USHF.L.U32 UR43, UR43, 0x6, URZ ;  /* 0x000000062b2b7899 */ /* 0x000fc4000800063f */
[----:B------:R-:W-:Y:S01]  /*9230*/  UIADD3 UR40, UR16, 0x10000, URZ ;  /* 0x0001000010287890 */ /* 0x000fe2000fffe03f */
[----:B------:R-:W-:Y:S01]  /*9240*/  SEL R0, RZ, 0x1, P4 ;  /* 0x00000001ff007807 */ /* 0x000fe20002000000 */
[----:B------:R-:W-:Y:S02]  /*9250*/  UIADD3 UR32, UR16, 0x12000, URZ ;  /* 0x0001200010207890 */ /* 0x000fe4000fffe03f */
[----:B------:R-:W-:Y:S01]  /*9260*/  UIADD3 UR24, UR16, 0x14000, URZ ;  /* 0x0001400010187890 */ /* 0x000fe2000fffe03f */
[----:B------:R-:W-:Y:S01]  /*9270*/  LOP3.LUT R3, R3, R0, RZ, 0x3c, !PT ;  /* 0x0000000003037212 */ /* 0x000fe200078e3cff */
[----:B------:R-:W-:Y:S01]  /*9280*/  UIADD3 UR16, UR16, 0x16000, URZ ;  /* 0x0001600010107890 */ /* 0x000fe2000fffe03f */
[----:B------:R-:W-:Y:S01]  /*9290*/  SEL R0, R5, RZ, P4 ;  /* 0x000000ff05007207 */ /* 0x000fe20002000000 */
[----:B------:R-:W-:Y:S01]  /*92a0*/  UMOV UR33, UR41 ;  /* 0x0000002900217c82 */ /* 0x000fe20008000000 */
[----:B------:R-:W-:Y:S01]  /*92b0*/  UMOV UR35, UR43 ;  /* 0x0000002b00237c82 */ /* 0x000fe20008000000 */
        /* <DEDUP_REMOVED lines=14> */
.L_x_91:
[----:B------:R-:W-:Y:S05]  /*93a0*/  BSYNC B1 ;  /* 0x0000000000017941 */ /* 0x000fea0003800000 */
.L_x_90:
[----:B------:R-:W-:Y:S01]  /*93b0*/  ISETP.LT.OR P4, PT, R4, 0x4, !P3 ;  /* 0x000000040400780c */ /* 0x000fe20005f81670 */
[----:B------:R-:W-:-:S12]  /*93c0*/  BSSY B1, `(.L_x_95) ;  /* 0x000003b000017945 */ /* 0x000fd80003800000 */
[----:B------:R-:W-:Y:S05]  /*93d0*/  @P4 BRA `(.L_x_96) ;  /* 0x0000000000e44947 */ /* 0x000fea0003800000 */
[----:B------:R-:W1:Y:S01]  /*93e0*/  S2R R6, SR_CgaCtaId ;  /* 0x0000000000067919 */ /* 0x000e620000008800 */
[----:B------:R-:W-:Y:S02]  /*93f0*/  MOV R5, 0x400 ;  /* 0x0000040000057802 */ /* 0x000fe40000000f00 */
[----:B------:R-:W-:Y:S02]  /*9400*/  SHF.L.U32 R7, R3, 0x1f, RZ ;  /* 0x0000001f03077819 */ /* 0x000fe400000006ff */
[----:B-1----:R-:W-:-:S04]  /*9410*/  LEA R5, R6, R5, 0x18 ;  /* 0x0000000506057211 */ /* 0x002fc800078ec0ff */
[----:B------:R-:W-:-:S04]  /*9420*/  LEA R6, R0, R5, 0x3 ;  /* 0x0000000500067211 */ /* 0x000fc800078e18ff */
[----:B------:R-:W1:Y:S02]  /*9430*/  SYNCS.PHASECHK.TRANS64.TRYWAIT P4, [R6+URZ+0x38028], R7 ;  /* 0x03802807060075a7 */ /* 0x000e64000808017f */
[----:B-1----:R-:W-:Y:S05]  /*9440*/  @!P4 BRA `(.L_x_97) ;  /* 0x0000000400f4c947 */ /* 0x002fea0003800000 */
.L_x_112:
[----:B-1----:R-:W-:-:S04]  /*9450*/  @P1 MOV R7, 0x8000 ;  /* 0x0000800000071802 */ /* 0x002fc80000000f00 */
[----:B------:R1:W-:Y:S02]  /*9460*/  @P1 SYNCS.ARRIVE.TRANS64 RZ, [R6+URZ+0x38000], R7 ;  /* 0x0380000706ff19a7 */ /* 0x0003e4000800003f */
[----:B-1----:R-:W-:-:S04]  /*9470*/  PRMT R7, R2, 0x9910, RZ ;  /* 0x0000991002077816 */ /* 0x002fc800000000ff */
[----:B------:R-:W-:-:S13]  /*9480*/  ISETP.NE.AND P4, PT, R7, 0x2, PT ;  /* 0x000000020700780c */ /* 0x000fda0003f85270 */
[----:B------:R-:W-:Y:S05]  /*9490*/  @P4 BRA `(.L_x_98) ;  /* 0x0000000000044947 */ /* 0x000fea0003800000 */
[----:B------:R-:W-:Y:S01]  /*94a0*/  BPT.TRAP 0x1 ;  /* 0x000000040000795c */ /* 0x000fe20000300000 */
.L_x_98:
[----:B------:R-:W-:Y:S05]  /*94b0*/  @P0 BRA `(.L_x_99) ;  /* 0x0000000000040947 */ /* 0x000fea0003800000 */
[----:B------:R-:W-:Y:S01]  /*94c0*/  BPT.TRAP 0x1 ;  /* 0x000000040000795c */ /* 0x000fe20000300000 */
.L_x_99:
        /* <DEDUP_REMOVED lines=17> */
[----:B------:R-:W-:Y:S01]  /*95e0*/  UIADD3 UR40, UR16, 0x10000, URZ ;  /* 0x0001000010287890 */ /* 0x000fe2000fffe03f */
[----:B------:R-:W-:Y:S01]  /*95f0*/  IADD3 R8, R8, 0x1, RZ ;  /* 0x0000000108087810 */ /* 0x000fe20007ffe0ff */
[----:B------:R-:W-:Y:S01]  /*9600*/  USHF.L.U32 UR43, UR43, 0x6, URZ ;  /* 0x000000062b2b7899 */ /* 0x000fe2000800063f */
[----:B------:R-:W-:Y:S01]  /*9610*/  SEL R6, RZ, 0x1, P4 ;  /* 0x00000001ff067807 */ /* 0x000fe20002000000 */
[----:B------:R-:W-:Y:S01]  /*9620*/  UIADD3 UR32, UR16, 0x12000, URZ ;  /* 0x0001200010207890 */ /* 0x000fe2000fffe03f */
[----:B------:R-:W-:Y:S01]  /*9630*/  SEL R0, R0, RZ, P4 ;  /* 0x000000ff00007207 */ /* 0x000fe20002000000 */
[----:B------:R-:W-:Y:S01]  /*9640*/  UIADD3 UR24, UR16, 0x14000, URZ ;  /* 0x0001400010187890 */ /* 0x000fe2000fffe03f */
[----:B------:R-:W-:Y:S01]  /*9650*/  LOP3.LUT R3, R3, R6, RZ, 0x3c, !PT ;  /* 0x0000000603037212 */ /* 0x000fe200078e3cff */
[----:B------:R-:W-:Y:S01]  /*9660*/  UIADD3 UR16, UR16, 0x16000, URZ ;  /* 0x0001600010107890 */ /* 0x000fe2000fffe03f */
        /* <DEDUP_REMOVED lines=16> */
.L_x_96:
[----:B------:R-:W-:Y:S05]  /*9770*/  BSYNC B1 ;  /* 0x0000000000017941 */ /* 0x000fea0003800000 */
.L_x_95:
[C---:B------:R-:W-:Y:S02]  /*9780*/  ISETP.GT.AND P4, PT, R4.reuse, 0x4, PT ;  /* 0x000000040400780c */ /* 0x040fe40003f84270 */
[----:B------:R-:W-:-:S11]  /*9790*/  IADD3 R4, R4, -0x2, RZ ;  /* 0xfffffffe04047810 */ /* 0x000fd60007ffe0ff */
[----:B------:R-:W-:Y:S05]  /*97a0*/  @P4 BRA `(.L_x_100) ;  /* 0xfffffff800144947 */ /* 0x000fea000383ffff */
[----:B------:R-:W-:Y:S05]  /*97b0*/  BSYNC B0 ;  /* 0x0000000000007941 */ /* 0x000fea0003800000 */
.L_x_89:
[----:B------:R-:W-:Y:S05]  /*97c0*/  EXIT ;  /* 0x000000000000794d */ /* 0x000fea0003800000 */
.L_x_15:
[----:B-1----:R-:W-:-:S04]  /*97d0*/  MOV R3, UR5 ;  /* 0x0000000500037c02 */ /* 0x002fc80008000f00 */
[----:B------:R1:W2:Y:S03]  /*97e0*/  SYNCS.PHASECHK.TRANS64.TRYWAIT P1, [R3+URZ+0x38050], R0 ;  /* 0x03805000030075a7 */ /* 0x0002a6000802017f */
[----:B--2---:R-:W-:Y:S05]  /*97f0*/  @!P1 NANOSLEEP.SYNCS 0x989680 ;  /* 0x009896800000995d */ /* 0x004fea0003900000 */
[----:B------:R-:W2:Y:S02]  /*9800*/  @!P1 SYNCS.PHASECHK.TRANS64 P1, [R3+URZ+0x38050], R0 ;  /* 0x03805000030095a7 */ /* 0x000ea4000802007f */
[----:B--2---:R-:W-:Y:S05]  /*9810*/  @!P1 BRA `(.L_x_15) ;  /* 0xfffffffc00ec9947 */ /* 0x004fea000383ffff */
[----:B------:R-:W-:Y:S05]  /*9820*/  BRA `(.L_x_101) ;  /* 0xffffff74009c7947 */ /* 0x000fea000383ffff */
.L_x_17:
[----:B------:R-:W-:-:S13]  /*9830*/  R2UR UR4, R16 ;  /* 0x00000000100472ca */ /* 0x000fda00000e0000 */
[----:B-1----:R-:W-:-:S04]  /*9840*/  MOV R3, UR4 ;  /* 0x0000000400037c02 */ /* 0x002fc80008000f00 */
[----:B------:R1:W2:Y:S03]  /*9850*/  SYNCS.PHASECHK.TRANS64.TRYWAIT P1, [R3+URZ+0x38000], R56 ;  /* 0x03800038030075a7 */ /* 0x0002a6000802017f */
[----:B--2---:R-:W-:Y:S05]  /*9860*/  @!P1 NANOSLEEP.SYNCS 0x989680 ;  /* 0x009896800000995d */ /* 0x004fea0003900000 */
[----:B------:R-:W2:Y:S02]  /*9870*/  @!P1 SYNCS.PHASECHK.TRANS64 P1, [R3+URZ+0x38000], R56 ;  /* 0x03800038030095a7 */ /* 0x000ea4000802007f */
[----:B--2---:R-:W-:Y:S05]  /*9880*/  @!P1 BRA `(.L_x_17) ;  /* 0xfffffffc00e89947 */ /* 0x004fea000383ffff */
[----:B------:R-:W-:Y:S05]  /*9890*/  BRA `(.L_x_102) ;  /* 0xffffff7400a07947 */ /* 0x000fea000383ffff */
.L_x_18:
[----:B-1----:R-:W-:-:S04]  /*98a0*/  MOV R3, UR9 ;  /* 0x0000000900037c02 */ /* 0x002fc80008000f00 */
[----:B------:R1:W2:Y:S03]  /*98b0*/  SYNCS.PHASECHK.TRANS64.TRYWAIT P1, [R3+URZ], R0 ;  /* 0x00000000030075a7 */ /* 0x0002a6000802017f */
[----:B--2---:R-:W-:Y:S05]  /*98c0*/  @!P1 NANOSLEEP.SYNCS 0x989680 ;  /* 0x009896800000995d */ /* 0x004fea0003900000 */
[----:B------:R-:W2:Y:S02]  /*98d0*/  @!P1 SYNCS.PHASECHK.TRANS64 P1, [R3+URZ], R0 ;  /* 0x00000000030095a7 */ /* 0x000ea4000802007f */
[----:B--2---:R-:W-:Y:S05]  /*98e0*/  @!P1 BRA `(.L_x_18) ;  /* 0xfffffffc00ec9947 */ /* 0x004fea000383ffff */
[----:B------:R-:W-:Y:S05]  /*98f0*/  BRA `(.L_x_103) ;  /* 0xffffff7400a87947 */ /* 0x000fea000383ffff */
.L_x_20:
[----:B------:R-:W-:-:S13]  /*9900*/  R2UR UR6, R16 ;  /* 0x00000000100672ca */ /* 0x000fda00000e0000 */
[----:B-1----:R-:W-:-:S04]  /*9910*/  MOV R7, UR6 ;  /* 0x0000000600077c02 */ /* 0x002fc80008000f00 */
[----:B------:R1:W2:Y:S03]  /*9920*/  SYNCS.PHASECHK.TRANS64.TRYWAIT P1, [R7+URZ+0x38008], R56 ;  /* 0x03800838070075a7 */ /* 0x0002a6000802017f */
[----:B--2---:R-:W-:Y:S05]  /*9930*/  @!P1 NANOSLEEP.SYNCS 0x989680 ;  /* 0x009896800000995d */ /* 0x004fea0003900000 */
[----:B------:R-:W2:Y:S02]  /*9940*/  @!P1 SYNCS.PHASECHK.TRANS64 P1, [R7+URZ+0x38008], R56 ;  /* 0x03800838070095a7 */ /* 0x000ea4000802007f */
[----:B--2---:R-:W-:Y:S05]  /*9950*/  @!P1 BRA `(.L_x_20) ;  /* 0xfffffffc00e89947 */ /* 0x004fea000383ffff */
[----:B------:R-:W-:Y:S05]  /*9960*/  BRA `(.L_x_104) ;  /* 0xffffff9000907947 */ /* 0x000fea000383ffff */
.L_x_25:
[----:B-1----:R-:W-:-:S04]  /*9970*/  MOV R5, UR6 ;  /* 0x0000000600057c02 */ /* 0x002fc80008000f00 */
[----:B------:R1:W2:Y:S03]  /*9980*/  SYNCS.PHASECHK.TRANS64.TRYWAIT P2, [R5+URZ+0x38000], R4 ;  /* 0x03800004050075a7 */ /* 0x0002a6000804017f */
[----:B--2---:R-:W-:Y:S05]  /*9990*/  @!P2 NANOSLEEP.SYNCS 0x989680 ;  /* 0x009896800000a95d */ /* 0x004fea0003900000 */
[----:B------:R-:W2:Y:S02]  /*99a0*/  @!P2 SYNCS.PHASECHK.TRANS64 P2, [R5+URZ+0x38000], R4 ;  /* 0x038000040500a5a7 */ /* 0x000ea4000804007f */
[----:B--2---:R-:W-:Y:S05]  /*99b0*/  @!P2 BRA `(.L_x_25) ;  /* 0xfffffffc00eca947 */ /* 0x004fea000383ffff */
[----:B------:R-:W-:Y:S05]  /*99c0*/  BRA `(.L_x_105) ;  /* 0xffffff9400707947 */ /* 0x000fea000383ffff */
.L_x_29:
[----:B-1----:R-:W-:-:S04]  /*99d0*/  MOV R6, UR10 ;  /* 0x0000000a00067c02 */ /* 0x002fc80008000f00 */
[----:B------:R1:W2:Y:S03]  /*99e0*/  SYNCS.PHASECHK.TRANS64.TRYWAIT P2, [R6+URZ+0x38000], R7 ;  /* 0x03800007060075a7 */ /* 0x0002a6000804017f */
[----:B--2---:R-:W-:Y:S05]  /*99f0*/  @!P2 NANOSLEEP.SYNCS 0x989680 ;  /* 0x009896800000a95d */ /* 0x004fea0003900000 */
[----:B------:R-:W2:Y:S02]  /*9a00*/  @!P2 SYNCS.PHASECHK.TRANS64 P2, [R6+URZ+0x38000], R7 ;  /* 0x038000070600a5a7 */ /* 0x000ea4000804007f */
[----:B--2---:R-:W-:Y:S05]  /*9a10*/  @!P2 BRA `(.L_x_29) ;  /* 0xfffffffc00eca947 */ /* 0x004fea000383ffff */
[----:B------:R-:W-:Y:S05]  /*9a20*/  BRA `(.L_x_28) ;  /* 0xffffffb400407947 */ /* 0x000fea000383ffff */
.L_x_45:
[----:B-1----:R-:W-:-:S04]  /*9a30*/  MOV R5, UR4 ;  /* 0x0000000400057c02 */ /* 0x002fc80008000f00 */
[----:B------:R1:W2:Y:S03]  /*9a40*/  SYNCS.PHASECHK.TRANS64.TRYWAIT P0, [R5+URZ+0x38098], R0 ;  /* 0x03809800050075a7 */ /* 0x0002a6000800017f */
[----:B--2---:R-:W-:Y:S05]  /*9a50*/  @!P0 NANOSLEEP.SYNCS 0x989680 ;  /* 0x009896800000895d */ /* 0x004fea0003900000 */
[----:B------:R-:W2:Y:S02]  /*9a60*/  @!P0 SYNCS.PHASECHK.TRANS64 P0, [R5+URZ+0x38098], R0 ;  /* 0x03809800050085a7 */ /* 0x000ea4000800007f */
[----:B--2---:R-:W-:Y:S05]  /*9a70*/  @!P0 BRA `(.L_x_45) ;  /* 0xfffffffc00ec8947 */ /* 0x004fea000383ffff */
[----:B------:R-:W-:Y:S05]  /*9a80*/  BRA `(.L_x_106) ;  /* 0xffffffc000707947 */ /* 0x000fea000383ffff */
.L_x_71:
[----:B--2---:R2:W4:Y:S02]  /*9a90*/  SYNCS.PHASECHK.TRANS64.TRYWAIT P0, [R3+URZ+0x38060], R2 ;  /* 0x03806002030075a7 */ /* 0x004524000800017f */
[----:B----4-:R-:W-:Y:S05]  /*9aa0*/  @!P0 NANOSLEEP.SYNCS 0x989680 ;  /* 0x009896800000895d */ /* 0x010fea0003900000 */
[----:B------:R-:W4:Y:S02]  /*9ab0*/  @!P0 SYNCS.PHASECHK.TRANS64 P0, [R3+URZ+0x38060], R2 ;  /* 0x03806002030085a7 */ /* 0x000f24000800007f */
[----:B----4-:R-:W-:Y:S05]  /*9ac0*/  @!P0 BRA `(.L_x_71) ;  /* 0xfffffffc00f08947 */ /* 0x010fea000383ffff */
[----:B------:R-:W-:Y:S05]  /*9ad0*/  BRA `(.L_x_107) ;  /* 0xffffffe400947947 */ /* 0x000fea000383ffff */
.L_x_76:
[----:B-1----:R1:W2:Y:S02]  /*9ae0*/  SYNCS.PHASECHK.TRANS64.TRYWAIT P0, [R0+URZ+0x38028], R5 ;  /* 0x03802805000075a7 */ /* 0x0022a4000800017f */
[----:B--2---:R-:W-:Y:S05]  /*9af0*/  @!P0 NANOSLEEP.SYNCS 0x989680 ;  /* 0x009896800000895d */ /* 0x004fea0003900000 */
[----:B------:R-:W2:Y:S02]  /*9b00*/  @!P0 SYNCS.PHASECHK.TRANS64 P0, [R0+URZ+0x38028], R5 ;  /* 0x03802805000085a7 */ /* 0x000ea4000800007f */
[----:B--2---:R-:W-:Y:S05]  /*9b10*/  @!P0 BRA `(.L_x_76) ;  /* 0xfffffffc00f08947 */ /* 0x004fea000383ffff */
[----:B------:R-:W-:Y:S05]  /*9b20*/  BRA `(.L_x_108) ;  /* 0xffffffe800647947 */ /* 0x000fea000383ffff */
.L_x_81:
[----:B-1----:R1:W2:Y:S02]  /*9b30*/  SYNCS.PHASECHK.TRANS64.TRYWAIT P0, [R4+URZ+0x38060], R5 ;  /* 0x03806005040075a7 */ /* 0x0022a4000800017f */
[----:B--2---:R-:W-:Y:S05]  /*9b40*/  @!P0 NANOSLEEP.SYNCS 0x989680 ;  /* 0x009896800000895d */ /* 0x004fea0003900000 */
[----:B------:R-:W2:Y:S02]  /*9b50*/  @!P0 SYNCS.PHASECHK.TRANS64 P0, [R4+URZ+0x38060], R5 ;  /* 0x03806005040085a7 */ /* 0x000ea4000800007f */
[----:B--2---:R-:W-:Y:S05]  /*9b60*/  @!P0 BRA `(.L_x_81) ;  /* 0xfffffffc00f08947 */ /* 0x004fea000383ffff */
[----:B------:R-:W-:Y:S05]  /*9b70*/  BRA `(.L_x_109) ;  /* 0xffffffec00347947 */ /* 0x000fea000383ffff */
.L_x_86:
[----:B-1----:R1:W2:Y:S02]  /*9b80*/  SYNCS.PHASECHK.TRANS64.TRYWAIT P0, [R3+URZ+0x38028], R4 ;  /* 0x03802804030075a7 */ /* 0x0022a4000800017f */
[----:B--2---:R-:W-:Y:S05]  /*9b90*/  @!P0 NANOSLEEP.SYNCS 0x989680 ;  /* 0x009896800000895d */ /* 0x004fea0003900000 */
[----:B------:R-:W2:Y:S02]  /*9ba0*/  @!P0 SYNCS.PHASECHK.TRANS64 P0, [R3+URZ+0x38028], R4 ;  /* 0x03802804030085a7 */ /* 0x000ea4000800007f */
[----:B--2---:R-:W-:Y:S05]  /*9bb0*/  @!P0 BRA `(.L_x_86) ;  /* 0xfffffffc00f08947 */ /* 0x004fea000383ffff */
[----:B------:R-:W-:Y:S05]  /*9bc0*/  BRA `(.L_x_110) ;  /* 0xfffffff000107947 */ /* 0x000fea000383ffff */
.L_x_92:
[----:B-1----:R1:W2:Y:S02]  /*9bd0*/  SYNCS.PHASECHK.TRANS64.TRYWAIT P4, [R6+URZ+0x38028], R5 ;  /* 0x03802805060075a7 */ /* 0x0022a4000808017f */
[----:B--2---:R-:W-:Y:S05]  /*9be0*/  @!P4 NANOSLEEP.SYNCS 0x989680 ;  /* 0x009896800000c95d */ /* 0x004fea0003900000 */
[----:B------:R-:W2:Y:S02]  /*9bf0*/  @!P4 SYNCS.PHASECHK.TRANS64 P4, [R6+URZ+0x38028], R5 ;  /* 0x038028050600c5a7 */ /* 0x000ea4000808007f */
[----:B--2---:R-:W-:Y:S05]  /*9c00*/  @!P4 BRA `(.L_x_92) ;  /* 0xfffffffc00f0c947 */ /* 0x004fea000383ffff */
[----:B------:R-:W-:Y:S05]  /*9c10*/  BRA `(.L_x_111) ;  /* 0xfffffff4001c7947 */ /* 0x000fea000383ffff */
.L_x_97:
[----:B-1----:R1:W2:Y:S02]  /*9c20*/  SYNCS.PHASECHK.TRANS64.TRYWAIT P4, [R6+URZ+0x38028], R7 ;  /* 0x03802807060075a7 */ /* 0x0022a4000808017f */
[----:B--2---:R-:W-:Y:S05]  /*9c30*/  @!P4 NANOSLEEP.SYNCS 0x989680 ;  /* 0x009896800000c95d */ /* 0x004fea0003900000 */
[----:B------:R-:W2:Y:S02]  /*9c40*/  @!P4 SYNCS.PHASECHK.TRANS64 P4, [R6+URZ+0x38028], R7 ;  /* 0x038028070600c5a7 */ /* 0x000ea4000808007f */
[----:B--2---:R-:W-:Y:S05]  /*9c50*/  @!P4 BRA `(.L_x_97) ;  /* 0xfffffffc00f0c947 */ /* 0x004fea000383ffff */
[----:B------:R-:W-:Y:S05]  /*9c60*/  BRA `(.L_x_112) ;  /* 0xfffffff400f87947 */ /* 0x000fea000383ffff */
        .weak           $__internal_0_$__cuda_sm20_rcp_rn_f32_slowpath
        .type           $__internal_0_$__cuda_sm20_rcp_rn_f32_slowpath,@function
        .size           $__internal_0_$__cuda_sm20_rcp_rn_f32_slowpath,(.L_x_118 - $__internal_0_$__cuda_sm20_rcp_rn_f32_slowpath)
$__internal_0_$__cuda_sm20_rcp_rn_f32_slowpath:
[----:B------:R-:W-:Y:S01]  /*9c70*/  SHF.L.U32 R0, R3, 0x1, RZ ;  /* 0x0000000103007819 */ /* 0x000fe200000006ff */
[----:B------:R-:W-:Y:S03]  /*9c80*/  BSSY B2, `(.L_x_113) ;  /* 0x0000030000027945 */ /* 0x000fe60003800000 */
[----:B------:R-:W-:-:S04]  /*9c90*/  SHF.R.U32.HI R20, RZ, 0x18, R0 ;  /* 0x00000018ff147819 */ /* 0x000fc80000011600 */
[----:B------:R-:W-:-:S13]  /*9ca0*/  ISETP.NE.U32.AND P0, PT, R20, RZ, PT ;  /* 0x000000ff1400720c */ /* 0x000fda0003f05070 */
[----:B------:R-:W-:Y:S05]  /*9cb0*/  @P0 BRA `(.L_x_114) ;  /* 0x0000000000280947 */ /* 0x000fea0003800000 */
[----:B------:R-:W-:-:S04]  /*9cc0*/  SHF.L.U32 R0, R3, 0x1, RZ ;  /* 0x0000000103007819 */ /* 0x000fc800000006ff */
[----:B------:R-:W-:-:S13]  /*9cd0*/  ISETP.NE.AND P0, PT, R0, RZ, PT ;  /* 0x000000ff0000720c */ /* 0x000fda0003f05270 */
[----:B------:R-:W-:Y:S01]  /*9ce0*/  @P0 FFMA R7, R3, 1.84467440737095516160e+19, RZ ;  /* 0x5f80000003070823 */ /* 0x000fe200000000ff */
[----:B------:R-:W-:Y:S08]  /*9cf0*/  @!P0 MUFU.RCP R6, R3 ;  /* 0x0000000300068308 */ /* 0x000ff00000001000 */
[----:B------:R-:W1:Y:S02]  /*9d00*/  @P0 MUFU.RCP R0, R7 ;  /* 0x0000000700000308 */ /* 0x000e640000001000 */
[----:B-1----:R-:W-:-:S04]  /*9d10*/  @P0 FFMA R13, R7, R0, -1 ;  /* 0xbf800000070d0423 */ /* 0x002fc80000000000 */
[----:B------:R-:W-:-:S04]  /*9d20*/  @P0 FADD.FTZ R13, -R13, -RZ ;  /* 0x800000ff0d0d0221 */ /* 0x000fc80000010100 */
[----:B------:R-:W-:-:S04]  /*9d30*/  @P0 FFMA R0, R0, R13, R0 ;  /* 0x0000000d00000223 */ /* 0x000fc80000000000 */
[----:B------:R-:W-:Y:S01]  /*9d40*/  @P0 FFMA R6, R0, 1.84467440737095516160e+19, RZ ;  /* 0x5f80000000060823 */ /* 0x000fe200000000ff */
[----:B------:R-:W-:Y:S06]  /*9d50*/  BRA `(.L_x_115) ;  /* 0x0000000000887947 */ /* 0x000fec0003800000 */
.L_x_114:
[----:B------:R-:W-:-:S04]  /*9d60*/  IADD3 R22, R20, -0xfd, RZ ;  /* 0xffffff0314167810 */ /* 0x000fc80007ffe0ff */
[----:B------:R-:W-:-:S13]  /*9d70*/  ISETP.GT.U32.AND P0, PT, R22, 0x1, PT ;  /* 0x000000011600780c */ /* 0x000fda0003f04070 */
[----:B------:R-:W-:Y:S05]  /*9d80*/  @P0 BRA `(.L_x_116) ;  /* 0x0000000000780947 */ /* 0x000fea0003800000 */
[----:B------:R-:W-:Y:S02]  /*9d90*/  LOP3.LUT R0, R3, 0x7fffff, RZ, 0xc0, !PT ;  /* 0x007fffff03007812 */ /* 0x000fe400078ec0ff */
[----:B------:R-:W-:Y:S02]  /*9da0*/  MOV R15, 0x3 ;  /* 0x00000003000f7802 */ /* 0x000fe40000000f00 */
[----:B------:R-:W-:Y:S02]  /*9db0*/  LOP3.LUT R0, R0, 0x3f800000, RZ, 0xfc, !PT ;  /* 0x3f80000000007812 */ /* 0x000fe400078efcff */
[----:B------:R-:W-:Y:S02]  /*9dc0*/  SHF.L.U32 R15, R15, R22, RZ ;  /* 0x000000160f0f7219 */ /* 0x000fe400000006ff */
[----:B------:R-:W1:Y:S02]  /*9dd0*/  MUFU.RCP R7, R0 ;  /* 0x0000000000077308 */ /* 0x000e640000001000 */
[----:B-1----:R-:W-:-:S04]  /*9de0*/  FFMA R6, R0, R7, -1 ;  /* 0xbf80000000067423 */ /* 0x002fc80000000007 */
[----:B------:R-:W-:-:S04]  /*9df0*/  FADD.FTZ R6, -R6, -RZ ;  /* 0x800000ff06067221 */ /* 0x000fc80000010100 */
[CCC-:B------:R-:W-:Y:S01]  /*9e00*/  FFMA.RM R13, R7.reuse, R6.reuse, R7.reuse ;  /* 0x00000006070d7223 */ /* 0x1c0fe20000004007 */
[----:B------:R-:W-:-:S04]  /*9e10*/  FFMA.RP R14, R7, R6, R7 ;  /* 0x00000006070e7223 */ /* 0x000fc80000008007 */
[C---:B------:R-:W-:Y:S02]  /*9e20*/  LOP3.LUT R6, R13.reuse, 0x7fffff, RZ, 0xc0, !PT ;  /* 0x007fffff0d067812 */ /* 0x040fe400078ec0ff */
[----:B------:R-:W-:Y:S02]  /*9e30*/  FSETP.NEU.FTZ.AND P0, PT, R13, R14, PT ;  /* 0x0000000e0d00720b */ /* 0x000fe40003f1d000 */
[----:B------:R-:W-:Y:S02]  /*9e40*/  LOP3.LUT R6, R6, 0x800000, RZ, 0xfc, !PT ;  /* 0x0080000006067812 */ /* 0x000fe400078efcff */
[----:B------:R-:W-:Y:S02]  /*9e50*/  SEL R7, RZ, 0xffffffff, !P0 ;  /* 0xffffffffff077807 */ /* 0x000fe40004000000 */
[----:B------:R-:W-:Y:S02]  /*9e60*/  LOP3.LUT R15, R15, R6, RZ, 0xc0, !PT ;  /* 0x000000060f0f7212 */ /* 0x000fe400078ec0ff */
[----:B------:R-:W-:-:S02]  /*9e70*/  IADD3 R7, -R7, RZ, RZ ;  /* 0x000000ff07077210 */ /* 0x000fc40007ffe1ff */
[-C--:B------:R-:W-:Y:S02]  /*9e80*/  SHF.R.U32.HI R15, RZ, R22.reuse, R15 ;  /* 0x00000016ff0f7219 */ /* 0x080fe4000001160f */
[----:B------:R-:W-:Y:S02]  /*9e90*/  LOP3.LUT P1, RZ, R7, R22, R6, 0xf8, !PT ;  /* 0x0000001607ff7212 */ /* 0x000fe4000782f806 */
[C---:B------:R-:W-:Y:S02]  /*9ea0*/  LOP3.LUT P0, RZ, R15.reuse, 0x1, RZ, 0xc0, !PT ;  /* 0x000000010fff7812 */ /* 0x040fe4000780c0ff */
[----:B------:R-:W-:Y:S02]  /*9eb0*/  LOP3.LUT P2, RZ, R15, 0x2, RZ, 0xc0, !PT ;  /* 0x000000020fff7812 */ /* 0x000fe4000784c0ff */
[----:B------:R-:W-:Y:S02]  /*9ec0*/  IADD3 R7, R20, -0xfc, RZ ;  /* 0xffffff0414077810 */ /* 0x000fe40007ffe0ff */
[----:B------:R-:W-:-:S02]  /*9ed0*/  PLOP3.LUT P0, PT, P0, P1, P2, 0xe0, 0x0 ;  /* 0x000000000000781c */ /* 0x000fc40000703c20 */
[----:B------:R-:W-:Y:S02]  /*9ee0*/  LOP3.LUT P1, RZ, R3, 0x7fffff, RZ, 0xc0, !PT ;  /* 0x007fffff03ff7812 */ /* 0x000fe4000782c0ff */
[----:B------:R-:W-:Y:S02]  /*9ef0*/  SEL R0, RZ, 0x1, !P0 ;  /* 0x00000001ff007807 */ /* 0x000fe40004000000 */
[----:B------:R-:W-:Y:S02]  /*9f00*/  SHF.R.U32.HI R6, RZ, R7, R6 ;  /* 0x00000007ff067219 */ /* 0x000fe40000011606 */
[----:B------:R-:W-:-:S04]  /*9f10*/  IADD3 R0, -R0, RZ, RZ ;  /* 0x000000ff00007210 */ /* 0x000fc80007ffe1ff */
[----:B------:R-:W-:-:S13]  /*9f20*/  ISETP.GE.AND P0, PT, R0, RZ, PT ;  /* 0x000000ff0000720c */ /* 0x000fda0003f06270 */
[----:B------:R-:W-:-:S04]  /*9f30*/  @!P0 IADD3 R6, R6, 0x1, RZ ;  /* 0x0000000106068810 */ /* 0x000fc80007ffe0ff */
[----:B------:R-:W-:-:S04]  /*9f40*/  @!P1 SHF.L.U32 R6, R6, 0x1, RZ ;  /* 0x0000000106069819 */ /* 0x000fc800000006ff */
[----:B------:R-:W-:Y:S01]  /*9f50*/  LOP3.LUT R6, R6, 0x80000000, R3, 0xf8, !PT ;  /* 0x8000000006067812 */ /* 0x000fe200078ef803 */
[----:B------:R-:W-:Y:S06]  /*9f60*/  BRA `(.L_x_115) ;  /* 0x0000000000047947 */ /* 0x000fec0003800000 */
.L_x_116:
[----:B------:R1:W2:Y:S02]  /*9f70*/  MUFU.RCP R6, R3 ;  /* 0x0000000300067308 */ /* 0x0002a40000001000 */
.L_x_115:
[----:B------:R-:W-:Y:S05]  /*9f80*/  BSYNC B2 ;  /* 0x0000000000027941 */ /* 0x000fea0003800000 */
.L_x_113:
[----:B--2---:R-:W-:Y:S02]  /*9f90*/  MOV R0, R6 ;  /* 0x0000000600007202 */ /* 0x004fe40000000f00 */
[----:B------:R-:W-:Y:S02]  /*9fa0*/  MOV R6, R17 ;  /* 0x0000001100067202 */ /* 0x000fe40000000f00 */
[----:B------:R-:W-:-:S04]  /*9fb0*/  MOV R7, 0x0 ;  /* 0x0000000000077802 */ /* 0x000fc80000000f00 */
[----:B-1----:R-:W-:Y:S05]  /*9fc0*/  RET.REL.NODEC R6 `(_ZN7cutlass13device_kernelINS_4fmha6kernel28FmhaKernelTmaWarpSpecializedINS1_10collective30FmhaMainloopTmaWarpSpecializedINS_10bfloat16_tEffN4cute5tupleIJNS7_1CILi128EEENS9_ILi64EEENS9_ILi256EEEEEENS8_IJiNS9_ILi1EEENS8_IJiiEEEEEESG_SG_NS4_13DefaultFusionEJEEENS4_15FmhaFwdEpilogueIS6_fNS8_IJSB_SC_SB_EEEEENS2_23IndividualTileSchedulerEJEEEEEvNT_6ParamsE) ;  /* 0xffffff60060c7950 */ /* 0x002fea0003c3ffff */
.L_x_117:
[----:B------:R-:W-:-:S00]  /*9fd0*/  BRA `(.L_x_117) ;  /* 0xfffffffc00fc7947 */ /* 0x000fc0000383ffff */
[----:B------:R-:W-:-:S00]  /*9fe0*/  NOP ;  /* 0x0000000000007918 */ /* 0x000fc00000000000 */
        /* <DEDUP_REMOVED lines=9> */
.L_x_118:


//--------------------- .nv.global.init           --------------------------
	.section	.nv.global.init,"aw",@progbits
.nv.global.init:
	.type		$str$24,@object
	.size		$str$24,($str$25 - $str$24)
$str$24:
        /*0000*/ 	.byte	0x28, 0x61, 0x64, 0x64, 0x72, 0x65, 0x73, 0x73, 0x20, 0x26, 0x20, 0x6d, 0x61, 0x73, 0x6b, 0x29
        /*0010*/ 	.byte	0x20, 0x3d, 0x3d, 0x20, 0x30, 0x00
	.type		$str$25,@object
	.size		$str$25,(__unnamed_1 - $str$25)
$str$25:
        /*0016*/ 	.byte	0x2f, 0x74, 0x6d, 0x70, 0x2f, 0x63, 0x75, 0x74, 0x6c, 0x61, 0x73, 0x73, 0x5f, 0x73, 0x77, 0x65
        /*0026*/ 	.byte	0x65, 0x70, 0x5f, 0x73, 0x72, 0x63, 0x2f, 0x69, 0x6e, 0x63, 0x6c, 0x75, 0x64, 0x65, 0x2f, 0x63
        /*0036*/ 	.byte	0x75, 0x74, 0x65, 0x2f, 0x70, 0x6f, 0x69, 0x6e, 0x74, 0x65, 0x72, 0x5f, 0x66, 0x6c, 0x61, 0x67
        /*0046*/ 	.byte	0x67, 0x65, 0x64, 0x2e, 0x68, 0x70, 0x70, 0x00
	.type		__unnamed_1,@object
	.size		__unnamed_1,(__unnamed_2 - __unnamed_1)
__unnamed_1:
        /*004e*/ 	.byte	0x61, 0x75, 0x74, 0x6f, 0x20, 0x63, 0x75, 0x74, 0x65, 0x3a, 0x3a, 0x61, 0x73, 0x5f, 0x70, 0x6f
        /* <DEDUP_REMOVED lines=27> */
        /*020e*/ 	.byte	0x32, 0x30, 0x34, 0x38, 0x3e, 0x3e, 0x3e, 0x3e, 0x3e, 0x5d, 0x00
	.type		__unnamed_2,@object
	.size		__unnamed_2,(.L_1 - __unnamed_2)
__unnamed_2:
        /* <DEDUP_REMOVED lines=29> */
.L_1:


//--------------------- .nv.shared._ZN7cutlass13device_kernelINS_4fmha6kernel28FmhaKernelTmaWarpSpecializedINS1_10collective30FmhaMainloopTmaWarpSpecializedINS_10bfloat16_tEffN4cute5tupleIJNS7_1CILi128EEENS9_ILi64EEENS9_ILi256EEEEEENS8_IJiNS9_ILi1EEENS8_IJiiEEEEEESG_SG_NS4_13DefaultFusionEJEEENS4_15FmhaFwdEpilogueIS6_fNS8_IJSB_SC_SB_EEEEENS2_23IndividualTileSchedulerEJEEEEEvNT_6ParamsE --------------------------
	.section	.nv.shared._ZN7cutlass13device_kernelINS_4fmha6kernel28FmhaKernelTmaWarpSpecializedINS1_10collective30FmhaMainloopTmaWarpSpecializedINS_10bfloat16_tEffN4cute5tupleIJNS7_1CILi128EEENS9_ILi64EEENS9_ILi256EEEEEENS8_IJiNS9_ILi1EEENS8_IJiiEEEEEESG_SG_NS4_13DefaultFusionEJEEENS4_15FmhaFwdEpilogueIS6_fNS8_IJSB_SC_SB_EEEEENS2_23IndividualTileSchedulerEJEEEEEvNT_6ParamsE,"aw",@nobits
	.sectionflags	@""
	.align	16
	.zero		1024


//--------------------- .nv.shared.reserved.0     --------------------------
	.section	.nv.shared.reserved.0,"aw",@nobits
	.weak		__nv_reservedSMEM_offset_0_alias
	.size		__nv_reservedSMEM_offset_0_alias, 0, 0
	.other		__nv_reservedSMEM_offset_0_alias,@"STO_CUDA_RESERVED_SHARED STV_DEFAULT"
__nv_reservedSMEM_offset_0_alias:
	.zero		0


//--------------------- .nv.global                --------------------------
	.section	.nv.global,"aw",@nobits
.nv.global:
	.type		_ZN39_INTERNAL_064aa401_4_k_cu_28fee3d8_26044cute1_E,@object
	.size		_ZN39_INTERNAL_064aa401_4_k_cu_28fee3d8_26044cute1_E,(_ZN39_INTERNAL_064aa401_4_k_cu_28fee3d8_26044cuda3std3__45__cpo6cbeginE - _ZN39_INTERNAL_064aa401_4_k_cu_28fee3d8_26044cute1_E)
_ZN39_INTERNAL_064aa401_4_k_cu_28fee3d8_26044cute1_E:
	.zero		1
	.type		_ZN39_INTERNAL_064aa401_4_k_cu_28fee3d8_26044cuda3std3__45__cpo6cbeginE,@object
	.size		_ZN39_INTERNAL_064aa401_4_k_cu_28fee3d8_26044cuda3std3__45__cpo6cbeginE,(_ZN39_INTERNAL_064aa401_4_k_cu_28fee3d8_26044cuda3std3__48in_placeE - _ZN39_INTERNAL_064aa401_4_k_cu_28fee3d8_26044cuda3std3__45__cpo6cbeginE)
_ZN39_INTERNAL_064aa401_4_k_cu_28fee3d8_26044cuda3std3__45__cpo6cbeginE:
	.zero		1
	.type		_ZN39_INTERNAL_064aa401_4_k_cu_28fee3d8_26044cuda3std3__48in_placeE,@object
	.size		_ZN39_INTERNAL_064aa401_4_k_cu_28fee3d8_26044cuda3std3__48in_placeE,(_ZN39_INTERNAL_064aa401_4_k_cu_28fee3d8_26044cuda3std6ranges3__45__cpo9iter_moveE - _ZN39_INTERNAL_064aa401_4_k_cu_28fee3d8_26044cuda3std3__48in_placeE)
_ZN39_INTERNAL_064aa401_4_k_cu_28fee3d8_26044cuda3std3__48in_placeE:
	.zero		1
	.type		_ZN39_INTERNAL_064aa401_4_k_cu_28fee3d8_26044cuda3std6ranges3__45__cpo9iter_moveE,@object
	.size		_ZN39_INTERNAL_064aa401_4_k_cu_28fee3d8_26044cuda3std6ranges3__45__cpo9iter_moveE,(_ZN39_INTERNAL_064aa401_4_k_cu_28fee3d8_26044cuda3std3__45__cpo5beginE - _ZN39_INTERNAL_064aa401_4_k_cu_28fee3d8_26044cuda3std6ranges3__45__cpo9iter_moveE)
_ZN39_INTERNAL_064aa401_4_k_cu_28fee3d8_26044cuda3std6ranges3__45__cpo9iter_moveE:
	.zero		1
	.type		_ZN39_INTERNAL_064aa401_4_k_cu_28fee3d8_26044cuda3std3__45__cpo5beginE,@object
	.size		_ZN39_INTERNAL_064aa401_4_k_cu_28fee3d8_26044cuda3std3__45__cpo5beginE,(_ZN39_INTERNAL_064aa401_4_k_cu_28fee3d8_26044cuda3std3__441_GLOBAL__N__064aa401_4_k_cu_28fee3d8_26046ignoreE - _ZN39_INTERNAL_064aa401_4_k_cu_28fee3d8_26044cuda3std3__45__cpo5beginE)
_ZN39_INTERNAL_064aa401_4_k_cu_28fee3d8_26044cuda3std3__45__cpo5beginE:
	.zero		1
	.type		_ZN39_INTERNAL_064aa401_4_k_cu_28fee3d8_26044cuda3std3__441_GLOBAL__N__064aa401_4_k_cu_28fee3d8_26046ignoreE,@object
	.size		_ZN39_INTERNAL_064aa401_4_k_cu_28fee3d8_26044cuda3std3__441_GLOBAL__N__064aa401_4_k_cu_28fee3d8_26046ignoreE,(_ZN39_INTERNAL_064aa401_4_k_cu_28fee3d8_26044cute7productE - _ZN39_INTERNAL_064aa401_4_k_cu_28fee3d8_26044cuda3std3__441_GLOBAL__N__064aa401_4_k_cu_28fee3d8_26046ignoreE)
_ZN39_INTERNAL_064aa401_4_k_cu_28fee3d8_26044cuda3std3__441_GLOBAL__N__064aa401_4_k_cu_28fee3d8_26046ignoreE:
	.zero		1
	.type		_ZN39_INTERNAL_064aa401_4_k_cu_28fee3d8_26044cute7productE,@object
	.size		_ZN39_INTERNAL_064aa401_4_k_cu_28fee3d8_26044cute7productE,(_ZN39_INTERNAL_064aa401_4_k_cu_28fee3d8_26044cuda3std3__45__cpo3endE - _ZN39_INTERNAL_064aa401_4_k_cu_28fee3d8_26044cute7productE)
_ZN39_INTERNAL_064aa401_4_k_cu_28fee3d8_26044cute7productE:
	.zero		1
	.type		_ZN39_INTERNAL_064aa401_4_k_cu_28fee3d8_26044cuda3std3__45__cpo3endE,@object
	.size		_ZN39_INTERNAL_064aa401_4_k_cu_28fee3d8_26044cuda3std3__45__cpo3endE,(_ZN39_INTERNAL_064aa401_4_k_cu_28fee3d8_26044cuda3std3__419piecewise_constructE - _ZN39_INTERNAL_064aa401_4_k_cu_28fee3d8_26044cuda3std3__45__cpo3endE)
_ZN39_INTERNAL_064aa401_4_k_cu_28fee3d8_26044cuda3std3__45__cpo3endE:
	.zero		1
	.type		_ZN39_INTERNAL_064aa401_4_k_cu_28fee3d8_26044cuda3std3__419piecewise_constructE,@object
	.size		_ZN39_INTERNAL_064aa401_4_k_cu_28fee3d8_26044cuda3std3__419piecewise_constructE,(_ZN39_INTERNAL_064aa401_4_k_cu_28fee3d8_26044cuda3std3__45__cpo4cendE - _ZN39_INTERNAL_064aa401_4_k_cu_28fee3d8_26044cuda3std3__419piecewise_constructE)
_ZN39_INTERNAL_064aa401_4_k_cu_28fee3d8_26044cuda3std3__419piecewise_constructE:
	.zero		1
	.type		_ZN39_INTERNAL_064aa401_4_k_cu_28fee3d8_26044cuda3std3__45__cpo4cendE,@object
	.size		_ZN39_INTERNAL_064aa401_4_k_cu_28fee3d8_26044cuda3std3__45__cpo4cendE,(_ZN39_INTERNAL_064aa401_4_k_cu_28fee3d8_26044cuda3std6ranges3__45__cpo4swapE - _ZN39_INTERNAL_064aa401_4_k_cu_28fee3d8_26044cuda3std3__45__cpo4cendE)
_ZN39_INTERNAL_064aa401_4_k_cu_28fee3d8_26044cuda3std3__45__cpo4cendE:
	.zero		1
	.type		_ZN39_INTERNAL_064aa401_4_k_cu_28fee3d8_26044cuda3std6ranges3__45__cpo4swapE,@object
	.size		_ZN39_INTERNAL_064aa401_4_k_cu_28fee3d8_26044cuda3std6ranges3__45__cpo4swapE,(.L_9 - _ZN39_INTERNAL_064aa401_4_k_cu_28fee3d8_26044cuda3std6ranges3__45__cpo4swapE)
_ZN39_INTERNAL_064aa401_4_k_cu_28fee3d8_26044cuda3std6ranges3__45__cpo4swapE:
	.zero		1
.L_9:


//--------------------- .nv.constant0._ZN7cutlass13device_kernelINS_4fmha6kernel28FmhaKernelTmaWarpSpecializedINS1_10collective30FmhaMainloopTmaWarpSpecializedINS_10bfloat16_tEffN4cute5tupleIJNS7_1CILi128EEENS9_ILi64EEENS9_ILi256EEEEEENS8_IJiNS9_ILi1EEENS8_IJiiEEEEEESG_SG_NS4_13DefaultFusionEJEEENS4_15FmhaFwdEpilogueIS6_fNS8_IJSB_SC_SB_EEEEENS2_23IndividualTileSchedulerEJEEEEEvNT_6ParamsE --------------------------
	.section	.nv.constant0._ZN7cutlass13device_kernelINS_4fmha6kernel28FmhaKernelTmaWarpSpecializedINS1_10collective30FmhaMainloopTmaWarpSpecializedINS_10bfloat16_tEffN4cute5tupleIJNS7_1CILi128EEENS9_ILi64EEENS9_ILi256EEEEEENS8_IJiNS9_ILi1EEENS8_IJiiEEEEEESG_SG_NS4_13DefaultFusionEJEEENS4_15FmhaFwdEpilogueIS6_fNS8_IJSB_SC_SB_EEEEENS2_23IndividualTileSchedulerEJEEEEEvNT_6ParamsE,"a",@progbits
	.sectionflags	@""
	.align	4
.nv.constant0._ZN7cutlass13device_kernelINS_4fmha6kernel28FmhaKernelTmaWarpSpecializedINS1_10collective30FmhaMainloopTmaWarpSpecializedINS_10bfloat16_tEffN4cute5tupleIJNS7_1CILi128EEENS9_ILi64EEENS9_ILi256EEEEEENS8_IJiNS9_ILi1EEENS8_IJiiEEEEEESG_SG_NS4_13DefaultFusionEJEEENS4_15FmhaFwdEpilogueIS6_fNS8_IJSB_SC_SB_EEEEENS2_23IndividualTileSchedulerEJEEEEEvNT_6ParamsE:
	.zero		2688


//--------------------- SYMBOLS --------------------------

	.type		.nv.reservedSmem.offset0,@object
	.size		.nv.reservedSmem.offset0,0x4
	.type		__assertfail,@function
